//
// Generated by NVIDIA NVVM Compiler
//
// Compiler Build ID: CL-36424714
// Cuda compilation tools, release 13.0, V13.0.88
// Based on NVVM 20.0.0
//

.version 9.0
.target sm_100
.address_size 64

	// .globl	_Z3IPRPdS_PKdS1_S1_S1_S1_S1_S1_S1_S1_S1_S1_S1_S1_iii
.func  (.param .align 16 .b8 func_retval0[16]) __internal_trig_reduction_slowpathd
(
	.param .b64 __internal_trig_reduction_slowpathd_param_0
)
;
.global .align 8 .b8 __cudart_i2opi_d[144] = {8, 93, 141, 31, 177, 95, 251, 107, 234, 146, 82, 138, 247, 57, 7, 61, 123, 241, 229, 235, 199, 186, 39, 117, 45, 234, 95, 158, 102, 63, 70, 79, 183, 9, 203, 39, 207, 126, 54, 109, 31, 109, 10, 90, 139, 17, 47, 239, 15, 152, 5, 222, 255, 151, 248, 31, 59, 40, 249, 189, 139, 95, 132, 156, 244, 57, 83, 131, 57, 214, 145, 57, 65, 126, 95, 180, 38, 112, 156, 233, 132, 68, 187, 46, 245, 53, 130, 232, 62, 167, 41, 177, 28, 235, 29, 254, 28, 146, 209, 9, 234, 46, 73, 6, 224, 210, 77, 66, 58, 110, 36, 183, 97, 197, 187, 222, 171, 99, 81, 254, 65, 144, 67, 60, 153, 149, 98, 219, 192, 221, 52, 245, 209, 87, 39, 252, 41, 21, 68, 78, 110, 131, 249, 162};
.global .align 16 .b8 __cudart_sin_cos_coeffs[128] = {70, 210, 176, 44, 241, 229, 90, 190, 146, 227, 172, 105, 227, 29, 199, 62, 161, 98, 219, 25, 160, 1, 42, 191, 24, 8, 17, 17, 17, 17, 129, 63, 84, 85, 85, 85, 85, 85, 197, 191, 0, 0, 0, 0, 0, 0, 0, 0, 0, 0, 0, 0, 0, 0, 0, 0, 100, 129, 253, 32, 131, 255, 168, 189, 40, 133, 239, 193, 167, 238, 33, 62, 217, 230, 6, 142, 79, 126, 146, 190, 233, 188, 221, 25, 160, 1, 250, 62, 71, 93, 193, 22, 108, 193, 86, 191, 81, 85, 85, 85, 85, 85, 165, 63, 0, 0, 0, 0, 0, 0, 224, 191, 0, 0, 0, 0, 0, 0, 240, 63};

.visible .entry _Z3IPRPdS_PKdS1_S1_S1_S1_S1_S1_S1_S1_S1_S1_S1_S1_iii(
	.param .u64 .ptr .align 1 _Z3IPRPdS_PKdS1_S1_S1_S1_S1_S1_S1_S1_S1_S1_S1_S1_iii_param_0,
	.param .u64 .ptr .align 1 _Z3IPRPdS_PKdS1_S1_S1_S1_S1_S1_S1_S1_S1_S1_S1_S1_iii_param_1,
	.param .u64 .ptr .align 1 _Z3IPRPdS_PKdS1_S1_S1_S1_S1_S1_S1_S1_S1_S1_S1_S1_iii_param_2,
	.param .u64 .ptr .align 1 _Z3IPRPdS_PKdS1_S1_S1_S1_S1_S1_S1_S1_S1_S1_S1_S1_iii_param_3,
	.param .u64 .ptr .align 1 _Z3IPRPdS_PKdS1_S1_S1_S1_S1_S1_S1_S1_S1_S1_S1_S1_iii_param_4,
	.param .u64 .ptr .align 1 _Z3IPRPdS_PKdS1_S1_S1_S1_S1_S1_S1_S1_S1_S1_S1_S1_iii_param_5,
	.param .u64 .ptr .align 1 _Z3IPRPdS_PKdS1_S1_S1_S1_S1_S1_S1_S1_S1_S1_S1_S1_iii_param_6,
	.param .u64 .ptr .align 1 _Z3IPRPdS_PKdS1_S1_S1_S1_S1_S1_S1_S1_S1_S1_S1_S1_iii_param_7,
	.param .u64 .ptr .align 1 _Z3IPRPdS_PKdS1_S1_S1_S1_S1_S1_S1_S1_S1_S1_S1_S1_iii_param_8,
	.param .u64 .ptr .align 1 _Z3IPRPdS_PKdS1_S1_S1_S1_S1_S1_S1_S1_S1_S1_S1_S1_iii_param_9,
	.param .u64 .ptr .align 1 _Z3IPRPdS_PKdS1_S1_S1_S1_S1_S1_S1_S1_S1_S1_S1_S1_iii_param_10,
	.param .u64 .ptr .align 1 _Z3IPRPdS_PKdS1_S1_S1_S1_S1_S1_S1_S1_S1_S1_S1_S1_iii_param_11,
	.param .u64 .ptr .align 1 _Z3IPRPdS_PKdS1_S1_S1_S1_S1_S1_S1_S1_S1_S1_S1_S1_iii_param_12,
	.param .u64 .ptr .align 1 _Z3IPRPdS_PKdS1_S1_S1_S1_S1_S1_S1_S1_S1_S1_S1_S1_iii_param_13,
	.param .u64 .ptr .align 1 _Z3IPRPdS_PKdS1_S1_S1_S1_S1_S1_S1_S1_S1_S1_S1_S1_iii_param_14,
	.param .u32 _Z3IPRPdS_PKdS1_S1_S1_S1_S1_S1_S1_S1_S1_S1_S1_S1_iii_param_15,
	.param .u32 _Z3IPRPdS_PKdS1_S1_S1_S1_S1_S1_S1_S1_S1_S1_S1_S1_iii_param_16,
	.param .u32 _Z3IPRPdS_PKdS1_S1_S1_S1_S1_S1_S1_S1_S1_S1_S1_S1_iii_param_17
)
{
	.reg .pred 	%p<19>;
	.reg .b32 	%r<65>;
	.reg .b32 	%f<3>;
	.reg .b64 	%rd<73>;
	.reg .b64 	%fd<139>;

	ld.param.u64 	%rd28, [_Z3IPRPdS_PKdS1_S1_S1_S1_S1_S1_S1_S1_S1_S1_S1_S1_iii_param_0];
	ld.param.u64 	%rd29, [_Z3IPRPdS_PKdS1_S1_S1_S1_S1_S1_S1_S1_S1_S1_S1_S1_iii_param_1];
	ld.param.u64 	%rd18, [_Z3IPRPdS_PKdS1_S1_S1_S1_S1_S1_S1_S1_S1_S1_S1_S1_iii_param_5];
	ld.param.u64 	%rd19, [_Z3IPRPdS_PKdS1_S1_S1_S1_S1_S1_S1_S1_S1_S1_S1_S1_iii_param_6];
	ld.param.u64 	%rd20, [_Z3IPRPdS_PKdS1_S1_S1_S1_S1_S1_S1_S1_S1_S1_S1_S1_iii_param_7];
	ld.param.u64 	%rd21, [_Z3IPRPdS_PKdS1_S1_S1_S1_S1_S1_S1_S1_S1_S1_S1_S1_iii_param_8];
	ld.param.u64 	%rd22, [_Z3IPRPdS_PKdS1_S1_S1_S1_S1_S1_S1_S1_S1_S1_S1_S1_iii_param_9];
	ld.param.u64 	%rd23, [_Z3IPRPdS_PKdS1_S1_S1_S1_S1_S1_S1_S1_S1_S1_S1_S1_iii_param_10];
	ld.param.u64 	%rd24, [_Z3IPRPdS_PKdS1_S1_S1_S1_S1_S1_S1_S1_S1_S1_S1_S1_iii_param_11];
	ld.param.u64 	%rd25, [_Z3IPRPdS_PKdS1_S1_S1_S1_S1_S1_S1_S1_S1_S1_S1_S1_iii_param_12];
	ld.param.u64 	%rd27, [_Z3IPRPdS_PKdS1_S1_S1_S1_S1_S1_S1_S1_S1_S1_S1_S1_iii_param_14];
	ld.param.u32 	%r23, [_Z3IPRPdS_PKdS1_S1_S1_S1_S1_S1_S1_S1_S1_S1_S1_S1_iii_param_15];
	ld.param.u32 	%r24, [_Z3IPRPdS_PKdS1_S1_S1_S1_S1_S1_S1_S1_S1_S1_S1_S1_iii_param_16];
	ld.param.u32 	%r25, [_Z3IPRPdS_PKdS1_S1_S1_S1_S1_S1_S1_S1_S1_S1_S1_S1_iii_param_17];
	cvta.to.global.u64 	%rd1, %rd29;
	cvta.to.global.u64 	%rd2, %rd28;
	mov.u32 	%r26, %tid.x;
	mov.u32 	%r27, %ctaid.x;
	mov.u32 	%r1, %ntid.x;
	mad.lo.s32 	%r63, %r27, %r1, %r26;
	setp.ge.s32 	%p1, %r63, %r25;
	@%p1 bra 	$L__BB0_20;
	setp.gt.s32 	%p2, %r23, 0;
	mov.u32 	%r28, %nctaid.x;
	mul.lo.s32 	%r3, %r1, %r28;
	@%p2 bra 	$L__BB0_2;
	bra.uni 	$L__BB0_19;
$L__BB0_2:
	setp.gt.s32 	%p4, %r24, 0;
	@%p4 bra 	$L__BB0_3;
	bra.uni 	$L__BB0_18;
$L__BB0_3:
	mov.f64 	%fd32, 0d4338000000000000;
	{
	.reg .b32 %temp; 
	mov.b64 	{%r29, %temp}, %fd32;
	}
	mov.f64 	%fd33, 0dC338000000000000;
	add.rn.f64 	%fd34, %fd32, %fd33;
	fma.rn.f64 	%fd35, %fd34, 0dBFE62E42FEFA39EF, 0d0000000000000000;
	fma.rn.f64 	%fd36, %fd34, 0dBC7ABC9E3B39803F, %fd35;
	fma.rn.f64 	%fd37, %fd36, 0d3E5ADE1569CE2BDF, 0d3E928AF3FCA213EA;
	fma.rn.f64 	%fd38, %fd37, %fd36, 0d3EC71DEE62401315;
	fma.rn.f64 	%fd39, %fd38, %fd36, 0d3EFA01997C89EB71;
	fma.rn.f64 	%fd40, %fd39, %fd36, 0d3F2A01A014761F65;
	fma.rn.f64 	%fd41, %fd40, %fd36, 0d3F56C16C1852B7AF;
	fma.rn.f64 	%fd42, %fd41, %fd36, 0d3F81111111122322;
	fma.rn.f64 	%fd43, %fd42, %fd36, 0d3FA55555555502A1;
	fma.rn.f64 	%fd44, %fd43, %fd36, 0d3FC5555555555511;
	fma.rn.f64 	%fd45, %fd44, %fd36, 0d3FE000000000000B;
	fma.rn.f64 	%fd46, %fd45, %fd36, 0d3FF0000000000000;
	fma.rn.f64 	%fd47, %fd46, %fd36, 0d3FF0000000000000;
	{
	.reg .b32 %temp; 
	mov.b64 	{%r30, %temp}, %fd47;
	}
	{
	.reg .b32 %temp; 
	mov.b64 	{%temp, %r31}, %fd47;
	}
	mov.f64 	%fd48, 0d0000000000000000;
	{
	.reg .b32 %temp; 
	mov.b64 	{%temp, %r32}, %fd48;
	}
	mov.b32 	%f1, %r32;
	abs.f32 	%f2, %f1;
	shr.u32 	%r33, %r29, 31;
	add.s32 	%r34, %r29, %r33;
	shr.s32 	%r35, %r34, 1;
	setp.geu.f32 	%p6, %f2, 0f40874800;
	setp.lt.f32 	%p7, %f2, 0f4086232B;
	sub.s32 	%r36, %r29, %r35;
	shl.b32 	%r37, %r36, 20;
	add.s32 	%r38, %r37, 1072693248;
	mov.b32 	%r39, 0;
	mov.b64 	%fd49, {%r39, %r38};
	shl.b32 	%r40, %r35, 20;
	add.s32 	%r41, %r31, %r40;
	mov.b64 	%fd50, {%r30, %r41};
	mul.f64 	%fd51, %fd49, %fd50;
	selp.f64 	%fd52, 0d7FF0000000000000, %fd51, %p6;
	shl.b32 	%r42, %r29, 20;
	add.s32 	%r43, %r42, %r31;
	mov.b64 	%fd53, {%r30, %r43};
	selp.f64 	%fd1, %fd53, %fd52, %p7;
	neg.s32 	%r4, %r24;
	cvta.to.global.u64 	%rd3, %rd25;
	cvta.to.global.u64 	%rd4, %rd18;
	cvta.to.global.u64 	%rd5, %rd24;
	cvta.to.global.u64 	%rd6, %rd21;
	cvta.to.global.u64 	%rd7, %rd19;
	cvta.to.global.u64 	%rd8, %rd22;
	cvta.to.global.u64 	%rd9, %rd20;
	cvta.to.global.u64 	%rd10, %rd23;
	cvta.to.global.u64 	%rd11, %rd27;
	add.s32 	%r44, %r24, -1;
	cvt.rn.f64.s32 	%fd2, %r44;
$L__BB0_4:
	ld.param.u64 	%rd70, [_Z3IPRPdS_PKdS1_S1_S1_S1_S1_S1_S1_S1_S1_S1_S1_S1_iii_param_4];
	ld.param.u64 	%rd69, [_Z3IPRPdS_PKdS1_S1_S1_S1_S1_S1_S1_S1_S1_S1_S1_S1_iii_param_3];
	ld.param.u64 	%rd68, [_Z3IPRPdS_PKdS1_S1_S1_S1_S1_S1_S1_S1_S1_S1_S1_S1_iii_param_2];
	cvta.to.global.u64 	%rd38, %rd68;
	mul.wide.s32 	%rd39, %r63, 8;
	add.s64 	%rd40, %rd38, %rd39;
	ld.global.f64 	%fd3, [%rd40];
	cvta.to.global.u64 	%rd41, %rd69;
	add.s64 	%rd42, %rd41, %rd39;
	ld.global.f64 	%fd4, [%rd42];
	cvta.to.global.u64 	%rd43, %rd70;
	add.s64 	%rd44, %rd43, %rd39;
	ld.global.f64 	%fd5, [%rd44];
	mov.f64 	%fd131, 0d0000000000000000;
	mov.b32 	%r58, 0;
	mov.f64 	%fd132, %fd131;
$L__BB0_5:
	ld.param.u64 	%rd71, [_Z3IPRPdS_PKdS1_S1_S1_S1_S1_S1_S1_S1_S1_S1_S1_S1_iii_param_13];
	cvta.to.global.u64 	%rd45, %rd71;
	mul.wide.u32 	%rd46, %r58, 8;
	add.s64 	%rd47, %rd45, %rd46;
	ld.global.f64 	%fd56, [%rd47];
	div.rn.f64 	%fd8, %fd56, %fd2;
	add.s64 	%rd48, %rd3, %rd46;
	ld.global.f64 	%fd57, [%rd48];
	fma.rn.f64 	%fd9, %fd56, 0dBFE0000000000000, %fd57;
	add.s64 	%rd49, %rd4, %rd46;
	ld.global.f64 	%fd58, [%rd49];
	add.s64 	%rd50, %rd5, %rd46;
	ld.global.f64 	%fd59, [%rd50];
	mul.f64 	%fd60, %fd59, 0d3E3CA726EB25F9DB;
	add.s64 	%rd51, %rd6, %rd46;
	ld.global.f64 	%fd61, [%rd51];
	fma.rn.f64 	%fd62, %fd60, %fd61, %fd58;
	add.s64 	%rd52, %rd7, %rd46;
	ld.global.f64 	%fd63, [%rd52];
	add.s64 	%rd53, %rd8, %rd46;
	ld.global.f64 	%fd64, [%rd53];
	fma.rn.f64 	%fd65, %fd60, %fd64, %fd63;
	add.s64 	%rd54, %rd9, %rd46;
	ld.global.f64 	%fd66, [%rd54];
	add.s64 	%rd55, %rd10, %rd46;
	ld.global.f64 	%fd67, [%rd55];
	fma.rn.f64 	%fd68, %fd60, %fd67, %fd66;
	mul.f64 	%fd69, %fd65, %fd4;
	fma.rn.f64 	%fd70, %fd62, %fd3, %fd69;
	fma.rn.f64 	%fd10, %fd68, %fd5, %fd70;
	mul.lo.s32 	%r46, %r58, %r24;
	mul.wide.u32 	%rd56, %r46, 8;
	add.s64 	%rd72, %rd11, %rd56;
	mov.f64 	%fd133, 0d0000000000000000;
	mov.u32 	%r59, %r4;
	mov.f64 	%fd134, %fd133;
	mov.f64 	%fd135, %fd133;
$L__BB0_6:
	fma.rn.f64 	%fd71, %fd8, %fd133, %fd9;
	ld.global.f64 	%fd14, [%rd72];
	mul.f64 	%fd72, %fd71, 0d3E568103D265408B;
	mul.f64 	%fd15, %fd10, %fd72;
	abs.f64 	%fd16, %fd15;
	setp.eq.f64 	%p8, %fd16, 0d7FF0000000000000;
	@%p8 bra 	$L__BB0_10;
	mul.f64 	%fd73, %fd15, 0d3FE45F306DC9C883;
	cvt.rni.s32.f64 	%r60, %fd73;
	cvt.rn.f64.s32 	%fd74, %r60;
	fma.rn.f64 	%fd75, %fd74, 0dBFF921FB54442D18, %fd15;
	fma.rn.f64 	%fd76, %fd74, 0dBC91A62633145C00, %fd75;
	fma.rn.f64 	%fd137, %fd74, 0dB97B839A252049C0, %fd76;
	setp.ltu.f64 	%p9, %fd16, 0d41E0000000000000;
	@%p9 bra 	$L__BB0_9;
	{ // callseq 0, 0
	.param .b64 param0;
	st.param.f64 	[param0], %fd15;
	.param .align 16 .b8 retval0[16];
	call.uni (retval0), 
	__internal_trig_reduction_slowpathd, 
	(
	param0
	);
	ld.param.f64 	%fd137, [retval0];
	ld.param.b32 	%r60, [retval0+8];
	} // callseq 0
$L__BB0_9:
	add.s32 	%r61, %r60, 1;
	bra.uni 	$L__BB0_11;
$L__BB0_10:
	mov.f64 	%fd78, 0d0000000000000000;
	mul.rn.f64 	%fd137, %fd15, %fd78;
	mov.b32 	%r61, 1;
$L__BB0_11:
	shl.b32 	%r49, %r61, 6;
	cvt.u64.u32 	%rd57, %r49;
	and.b64  	%rd58, %rd57, 64;
	mov.u64 	%rd59, __cudart_sin_cos_coeffs;
	add.s64 	%rd60, %rd59, %rd58;
	mul.rn.f64 	%fd79, %fd137, %fd137;
	and.b32  	%r50, %r61, 1;
	setp.eq.b32 	%p11, %r50, 1;
	selp.f64 	%fd80, 0dBDA8FF8320FD8164, 0d3DE5DB65F9785EBA, %p11;
	ld.global.nc.v2.f64 	{%fd81, %fd82}, [%rd60];
	fma.rn.f64 	%fd83, %fd80, %fd79, %fd81;
	fma.rn.f64 	%fd84, %fd83, %fd79, %fd82;
	ld.global.nc.v2.f64 	{%fd85, %fd86}, [%rd60+16];
	fma.rn.f64 	%fd87, %fd84, %fd79, %fd85;
	fma.rn.f64 	%fd88, %fd87, %fd79, %fd86;
	ld.global.nc.v2.f64 	{%fd89, %fd90}, [%rd60+32];
	fma.rn.f64 	%fd91, %fd88, %fd79, %fd89;
	fma.rn.f64 	%fd92, %fd91, %fd79, %fd90;
	fma.rn.f64 	%fd93, %fd92, %fd137, %fd137;
	fma.rn.f64 	%fd94, %fd92, %fd79, 0d3FF0000000000000;
	selp.f64 	%fd95, %fd94, %fd93, %p11;
	and.b32  	%r51, %r61, 2;
	setp.eq.s32 	%p12, %r51, 0;
	mov.f64 	%fd96, 0d0000000000000000;
	sub.f64 	%fd97, %fd96, %fd95;
	selp.f64 	%fd22, %fd95, %fd97, %p12;
	@%p8 bra 	$L__BB0_14;
	mul.f64 	%fd98, %fd15, 0d3FE45F306DC9C883;
	cvt.rni.s32.f64 	%r62, %fd98;
	cvt.rn.f64.s32 	%fd99, %r62;
	fma.rn.f64 	%fd100, %fd99, 0dBFF921FB54442D18, %fd15;
	fma.rn.f64 	%fd101, %fd99, 0dBC91A62633145C00, %fd100;
	fma.rn.f64 	%fd138, %fd99, 0dB97B839A252049C0, %fd101;
	setp.ltu.f64 	%p13, %fd16, 0d41E0000000000000;
	@%p13 bra 	$L__BB0_15;
	{ // callseq 1, 0
	.param .b64 param0;
	st.param.f64 	[param0], %fd15;
	.param .align 16 .b8 retval0[16];
	call.uni (retval0), 
	__internal_trig_reduction_slowpathd, 
	(
	param0
	);
	ld.param.f64 	%fd138, [retval0];
	ld.param.b32 	%r62, [retval0+8];
	} // callseq 1
	bra.uni 	$L__BB0_15;
$L__BB0_14:
	mov.f64 	%fd103, 0d0000000000000000;
	mul.rn.f64 	%fd138, %fd15, %fd103;
	mov.b32 	%r62, 0;
$L__BB0_15:
	mul.f64 	%fd104, %fd1, %fd22;
	shl.b32 	%r54, %r62, 6;
	cvt.u64.u32 	%rd61, %r54;
	and.b64  	%rd62, %rd61, 64;
	mov.u64 	%rd63, __cudart_sin_cos_coeffs;
	add.s64 	%rd64, %rd63, %rd62;
	mul.rn.f64 	%fd105, %fd138, %fd138;
	and.b32  	%r55, %r62, 1;
	setp.eq.b32 	%p14, %r55, 1;
	selp.f64 	%fd106, 0dBDA8FF8320FD8164, 0d3DE5DB65F9785EBA, %p14;
	ld.global.nc.v2.f64 	{%fd107, %fd108}, [%rd64];
	fma.rn.f64 	%fd109, %fd106, %fd105, %fd107;
	fma.rn.f64 	%fd110, %fd109, %fd105, %fd108;
	ld.global.nc.v2.f64 	{%fd111, %fd112}, [%rd64+16];
	fma.rn.f64 	%fd113, %fd110, %fd105, %fd111;
	fma.rn.f64 	%fd114, %fd113, %fd105, %fd112;
	ld.global.nc.v2.f64 	{%fd115, %fd116}, [%rd64+32];
	fma.rn.f64 	%fd117, %fd114, %fd105, %fd115;
	fma.rn.f64 	%fd118, %fd117, %fd105, %fd116;
	fma.rn.f64 	%fd119, %fd118, %fd138, %fd138;
	fma.rn.f64 	%fd120, %fd118, %fd105, 0d3FF0000000000000;
	selp.f64 	%fd121, %fd120, %fd119, %p14;
	and.b32  	%r56, %r62, 2;
	setp.eq.s32 	%p15, %r56, 0;
	mov.f64 	%fd122, 0d0000000000000000;
	sub.f64 	%fd123, %fd122, %fd121;
	selp.f64 	%fd124, %fd121, %fd123, %p15;
	mul.f64 	%fd125, %fd1, %fd124;
	mul.f64 	%fd126, %fd14, %fd104;
	mul.f64 	%fd127, %fd125, 0d0000000000000000;
	sub.f64 	%fd128, %fd126, %fd127;
	mul.f64 	%fd129, %fd14, %fd125;
	fma.rn.f64 	%fd130, %fd104, 0d0000000000000000, %fd129;
	add.f64 	%fd135, %fd135, %fd128;
	add.f64 	%fd134, %fd134, %fd130;
	add.f64 	%fd133, %fd133, 0d3FF0000000000000;
	add.s32 	%r59, %r59, 1;
	setp.ne.s32 	%p16, %r59, 0;
	add.s64 	%rd72, %rd72, 8;
	@%p16 bra 	$L__BB0_6;
	add.f64 	%fd132, %fd132, %fd135;
	add.f64 	%fd131, %fd131, %fd134;
	add.s32 	%r58, %r58, 1;
	setp.ne.s32 	%p17, %r58, %r23;
	@%p17 bra 	$L__BB0_5;
	mul.wide.s32 	%rd65, %r63, 8;
	add.s64 	%rd66, %rd2, %rd65;
	st.global.f64 	[%rd66], %fd132;
	add.s64 	%rd67, %rd1, %rd65;
	st.global.f64 	[%rd67], %fd131;
	add.s32 	%r63, %r63, %r3;
	setp.lt.s32 	%p18, %r63, %r25;
	@%p18 bra 	$L__BB0_4;
	bra.uni 	$L__BB0_20;
$L__BB0_18:
	mul.wide.s32 	%rd34, %r63, 8;
	add.s64 	%rd35, %rd2, %rd34;
	mov.b64 	%rd36, 0;
	st.global.u64 	[%rd35], %rd36;
	add.s64 	%rd37, %rd1, %rd34;
	st.global.u64 	[%rd37], %rd36;
	add.s32 	%r63, %r63, %r3;
	setp.lt.s32 	%p5, %r63, %r25;
	@%p5 bra 	$L__BB0_18;
	bra.uni 	$L__BB0_20;
$L__BB0_19:
	mul.wide.s32 	%rd30, %r63, 8;
	add.s64 	%rd31, %rd2, %rd30;
	mov.b64 	%rd32, 0;
	st.global.u64 	[%rd31], %rd32;
	add.s64 	%rd33, %rd1, %rd30;
	st.global.u64 	[%rd33], %rd32;
	add.s32 	%r63, %r63, %r3;
	setp.lt.s32 	%p3, %r63, %r25;
	@%p3 bra 	$L__BB0_19;
$L__BB0_20:
	ret;

}
.func  (.param .align 16 .b8 func_retval0[16]) __internal_trig_reduction_slowpathd(
	.param .b64 __internal_trig_reduction_slowpathd_param_0
)
{
	.local .align 8 .b8 	__local_depot1[40];
	.reg .b64 	%SP;
	.reg .b64 	%SPL;
	.reg .pred 	%p<10>;
	.reg .b32 	%r<47>;
	.reg .b64 	%rd<74>;
	.reg .b64 	%fd<5>;

	mov.u64 	%SPL, __local_depot1;
	ld.param.f64 	%fd4, [__internal_trig_reduction_slowpathd_param_0];
	add.u64 	%rd1, %SPL, 0;
	{
	.reg .b32 %temp; 
	mov.b64 	{%temp, %r1}, %fd4;
	}
	shr.u32 	%r2, %r1, 20;
	and.b32  	%r3, %r2, 2047;
	setp.eq.s32 	%p1, %r3, 2047;
	mov.b32 	%r46, 0;
	@%p1 bra 	$L__BB1_9;
	add.s32 	%r20, %r3, -1024;
	mov.b64 	%rd20, %fd4;
	shl.b64 	%rd2, %rd20, 11;
	shr.u32 	%r4, %r20, 6;
	sub.s32 	%r45, 15, %r4;
	sub.s32 	%r21, 19, %r4;
	setp.lt.u32 	%p2, %r20, 128;
	selp.b32 	%r6, 18, %r21, %p2;
	setp.ge.s32 	%p3, %r45, %r6;
	mov.b64 	%rd70, 0;
	@%p3 bra 	$L__BB1_4;
	add.s32 	%r23, %r6, %r4;
	neg.s32 	%r43, %r23;
	or.b64  	%rd3, %rd2, -9223372036854775808;
	mov.b64 	%rd70, 0;
	mov.b32 	%r42, 0;
	mov.u64 	%rd25, __cudart_i2opi_d;
	mov.u32 	%r44, %r45;
$L__BB1_3:
	.pragma "nounroll";
	mul.wide.s32 	%rd22, %r42, 8;
	add.s64 	%rd23, %rd1, %rd22;
	mul.wide.s32 	%rd24, %r44, 8;
	add.s64 	%rd26, %rd25, %rd24;
	ld.global.nc.u64 	%rd27, [%rd26];
	{
	.reg .u32 %r0, %r1, %r2, %r3, %alo, %ahi, %blo, %bhi, %clo, %chi;
	mov.b64 	{%alo,%ahi}, %rd27;
	mov.b64 	{%blo,%bhi}, %rd3;
	mov.b64 	{%clo,%chi}, %rd70;
	mad.lo.cc.u32 	%r0, %alo, %blo, %clo;
	madc.hi.cc.u32 	%r1, %alo, %blo, %chi;
	madc.hi.u32 	%r2, %alo, %bhi, 0;
	mad.lo.cc.u32 	%r1, %alo, %bhi, %r1;
	madc.hi.cc.u32 	%r2, %ahi, %blo, %r2;
	madc.hi.u32 	%r3, %ahi, %bhi, 0;
	mad.lo.cc.u32 	%r1, %ahi, %blo, %r1;
	madc.lo.cc.u32 	%r2, %ahi, %bhi, %r2;
	addc.u32 	%r3, %r3, 0;
	mov.b64 	%rd28, {%r0,%r1};
	mov.b64 	%rd70, {%r2,%r3};
	}
	st.local.u64 	[%rd23], %rd28;
	add.s32 	%r44, %r44, 1;
	add.s32 	%r43, %r43, 1;
	add.s32 	%r42, %r42, 1;
	setp.ne.s32 	%p4, %r43, -15;
	mov.u32 	%r45, %r6;
	@%p4 bra 	$L__BB1_3;
$L__BB1_4:
	cvt.s64.s32 	%rd29, %r45;
	cvt.u64.u32 	%rd30, %r4;
	add.s64 	%rd31, %rd30, %rd29;
	shl.b64 	%rd32, %rd31, 3;
	add.s64 	%rd33, %rd1, %rd32;
	st.local.u64 	[%rd33+-120], %rd70;
	and.b32  	%r15, %r2, 63;
	ld.local.u64 	%rd72, [%rd1+16];
	ld.local.u64 	%rd71, [%rd1+24];
	setp.eq.s32 	%p5, %r15, 0;
	@%p5 bra 	$L__BB1_6;
	shl.b64 	%rd34, %rd71, %r15;
	shr.u64 	%rd35, %rd72, 1;
	xor.b32  	%r24, %r15, 63;
	shr.u64 	%rd36, %rd35, %r24;
	or.b64  	%rd71, %rd34, %rd36;
	ld.local.u64 	%rd37, [%rd1+8];
	shl.b64 	%rd38, %rd72, %r15;
	shr.u64 	%rd39, %rd37, 1;
	shr.u64 	%rd40, %rd39, %r24;
	or.b64  	%rd72, %rd38, %rd40;
$L__BB1_6:
	and.b32  	%r25, %r1, -2147483648;
	shr.u64 	%rd41, %rd71, 62;
	cvt.u32.u64 	%r26, %rd41;
	mov.b64 	{%r27, %r28}, %rd71;
	mov.b64 	{%r29, %r30}, %rd72;
	shf.l.wrap.b32 	%r31, %r30, %r27, 2;
	shf.l.wrap.b32 	%r32, %r27, %r28, 2;
	mov.b64 	%rd42, {%r31, %r32};
	shl.b64 	%rd43, %rd72, 2;
	shr.u64 	%rd44, %rd42, 63;
	cvt.u32.u64 	%r33, %rd44;
	add.s32 	%r34, %r33, %r26;
	setp.eq.s32 	%p6, %r25, 0;
	neg.s32 	%r35, %r34;
	selp.b32 	%r46, %r34, %r35, %p6;
	setp.gt.s64 	%p7, %rd42, -1;
	mov.b64 	%rd45, 0;
	{
	.reg .u32 %r0, %r1, %r2, %r3, %a0, %a1, %a2, %a3, %b0, %b1, %b2, %b3;
	mov.b64 	{%a0,%a1}, %rd45;
	mov.b64 	{%a2,%a3}, %rd45;
	mov.b64 	{%b0,%b1}, %rd43;
	mov.b64 	{%b2,%b3}, %rd42;
	sub.cc.u32 	%r0, %a0, %b0;
	subc.cc.u32 	%r1, %a1, %b1;
	subc.cc.u32 	%r2, %a2, %b2;
	subc.u32 	%r3, %a3, %b3;
	mov.b64 	%rd46, {%r0,%r1};
	mov.b64 	%rd47, {%r2,%r3};
	}
	xor.b32  	%r36, %r25, -2147483648;
	selp.b64 	%rd73, %rd42, %rd47, %p7;
	selp.b64 	%rd14, %rd43, %rd46, %p7;
	selp.b32 	%r17, %r25, %r36, %p7;
	clz.b64 	%r37, %rd73;
	cvt.u64.u32 	%rd15, %r37;
	setp.eq.s32 	%p8, %r37, 0;
	@%p8 bra 	$L__BB1_8;
	cvt.u32.u64 	%r38, %rd15;
	and.b32  	%r39, %r38, 63;
	shl.b64 	%rd48, %rd73, %r39;
	shr.u64 	%rd49, %rd14, 1;
	not.b32 	%r40, %r38;
	and.b32  	%r41, %r40, 63;
	shr.u64 	%rd50, %rd49, %r41;
	or.b64  	%rd73, %rd48, %rd50;
$L__BB1_8:
	mov.b64 	%rd51, -3958705157555305931;
	{
	.reg .u32 %r0, %r1, %r2, %r3, %alo, %ahi, %blo, %bhi;
	mov.b64 	{%alo,%ahi}, %rd73;
	mov.b64 	{%blo,%bhi}, %rd51;
	mul.lo.u32 	%r0, %alo, %blo;
	mul.hi.u32 	%r1, %alo, %blo;
	mad.lo.cc.u32 	%r1, %alo, %bhi, %r1;
	madc.hi.u32 	%r2, %alo, %bhi, 0;
	mad.lo.cc.u32 	%r1, %ahi, %blo, %r1;
	madc.hi.cc.u32 	%r2, %ahi, %blo, %r2;
	madc.hi.u32 	%r3, %ahi, %bhi, 0;
	mad.lo.cc.u32 	%r2, %ahi, %bhi, %r2;
	addc.u32 	%r3, %r3, 0;
	mov.b64 	%rd52, {%r0,%r1};
	mov.b64 	%rd53, {%r2,%r3};
	}
	setp.gt.s64 	%p9, %rd53, 0;
	{
	.reg .u32 %r0, %r1, %r2, %r3, %a0, %a1, %a2, %a3, %b0, %b1, %b2, %b3;
	mov.b64 	{%a0,%a1}, %rd52;
	mov.b64 	{%a2,%a3}, %rd53;
	mov.b64 	{%b0,%b1}, %rd52;
	mov.b64 	{%b2,%b3}, %rd53;
	add.cc.u32 	%r0, %a0, %b0;
	addc.cc.u32 	%r1, %a1, %b1;
	addc.cc.u32 	%r2, %a2, %b2;
	addc.u32 	%r3, %a3, %b3;
	mov.b64 	%rd54, {%r0,%r1};
	mov.b64 	%rd55, {%r2,%r3};
	}
	selp.b64 	%rd56, %rd55, %rd53, %p9;
	selp.s64 	%rd57, -1, 0, %p9;
	sub.s64 	%rd58, %rd57, %rd15;
	cvt.u64.u32 	%rd59, %r17;
	shl.b64 	%rd60, %rd59, 32;
	add.s64 	%rd61, %rd56, 1;
	shr.u64 	%rd62, %rd61, 10;
	add.s64 	%rd63, %rd62, 1;
	shr.u64 	%rd64, %rd63, 1;
	shl.b64 	%rd65, %rd58, 52;
	add.s64 	%rd66, %rd65, %rd64;
	add.s64 	%rd67, %rd66, 4602678819172646912;
	or.b64  	%rd68, %rd67, %rd60;
	mov.b64 	%fd4, %rd68;
$L__BB1_9:
	st.param.f64 	[func_retval0], %fd4;
	st.param.b32 	[func_retval0+8], %r46;
	ret;

}


// ===== COMPILED SASS (sm_100) =====

	.target	sm_100

	.elftype	@"ET_EXEC"


//--------------------- .note.nv.tkinfo           --------------------------
	.section	.note.nv.tkinfo,"",@"SHT_NOTE"
	.sectionflags	@"SHF_NOTE_NV_TKINFO"
	.tkinfo
        /*0018*/ 	.word	0x00000002
        /*0030*/ 	.string	""
        /*0030*/ 	.string	"ptxas"
        /*0030*/ 	.string	"Cuda compilation tools, release 13.0, V13.0.88"
        /*0030*/ 	.string	"Build cuda_13.0.r13.0/compiler.36424714_0"
        /*0030*/ 	.string	"-arch sm_100 -m 64 "



//--------------------- .note.nv.cuinfo           --------------------------
	.section	.note.nv.cuinfo,"",@"SHT_NOTE"
	.sectionflags	@"SHF_NOTE_NV_CUINFO"
        /*0018*/ 	.short	0x0002
        /*001a*/ 	.short	0x0064
        /*001c*/ 	.short	0x0082
	.zero		2


//--------------------- .nv.info                  --------------------------
	.section	.nv.info,"",@"SHT_CUDA_INFO"
	.align	4


	//----- nvinfo : EIATTR_REGCOUNT
	.align		4
        /*0000*/ 	.byte	0x04, 0x2f
        /*0002*/ 	.short	(.L_3 - .L_2)
	.align		4
.L_2:
        /*0004*/ 	.word	index@(_Z3IPRPdS_PKdS1_S1_S1_S1_S1_S1_S1_S1_S1_S1_S1_S1_iii)
        /*0008*/ 	.word	0x0000003e


	//----- nvinfo : EIATTR_FRAME_SIZE
	.align		4
.L_3:
        /*000c*/ 	.byte	0x04, 0x11
        /*000e*/ 	.short	(.L_5 - .L_4)
	.align		4
.L_4:
        /*0010*/ 	.word	index@($_Z3IPRPdS_PKdS1_S1_S1_S1_S1_S1_S1_S1_S1_S1_S1_S1_iii$__internal_trig_reduction_slowpathd)
        /*0014*/ 	.word	0x00000028


	//----- nvinfo : EIATTR_FRAME_SIZE
	.align		4
.L_5:
        /*0018*/ 	.byte	0x04, 0x11
        /*001a*/ 	.short	(.L_7 - .L_6)
	.align		4
.L_6:
        /*001c*/ 	.word	index@($__internal_0_$__cuda_sm20_div_rn_f64_full)
        /*0020*/ 	.word	0x00000028


	//----- nvinfo : EIATTR_FRAME_SIZE
	.align		4
.L_7:
        /*0024*/ 	.byte	0x04, 0x11
        /*0026*/ 	.short	(.L_9 - .L_8)
	.align		4
.L_8:
        /*0028*/ 	.word	index@(_Z3IPRPdS_PKdS1_S1_S1_S1_S1_S1_S1_S1_S1_S1_S1_S1_iii)
        /*002c*/ 	.word	0x00000028


	//----- nvinfo : EIATTR_MIN_STACK_SIZE
	.align		4
.L_9:
        /*0030*/ 	.byte	0x04, 0x12
        /*0032*/ 	.short	(.L_11 - .L_10)
	.align		4
.L_10:
        /*0034*/ 	.word	index@(_Z3IPRPdS_PKdS1_S1_S1_S1_S1_S1_S1_S1_S1_S1_S1_S1_iii)
        /*0038*/ 	.word	0x00000028
.L_11:


//--------------------- .nv.compat                --------------------------
	.section	.nv.compat,"",@"SHT_CUDA_COMPAT_INFO"
	.align	4
        /*0000*/ 	.byte	0x02, 0x09, 0x00, 0x00, 0x02, 0x02, 0x01, 0x00, 0x02, 0x05, 0x05, 0x00, 0x03, 0x07, 0x01, 0x01
        /*0010*/ 	.byte	0x02, 0x03, 0x00, 0x00, 0x02, 0x06, 0x01, 0x00, 0x04, 0x0b, 0x08, 0x00, 0x01, 0x00, 0x00, 0x00
        /*0020*/ 	.byte	0x00, 0x00, 0x00, 0x00


//--------------------- .nv.info._Z3IPRPdS_PKdS1_S1_S1_S1_S1_S1_S1_S1_S1_S1_S1_S1_iii --------------------------
	.section	.nv.info._Z3IPRPdS_PKdS1_S1_S1_S1_S1_S1_S1_S1_S1_S1_S1_S1_iii,"",@"SHT_CUDA_INFO"
	.sectionflags	@""
	.align	4


	//----- nvinfo : EIATTR_CUDA_API_VERSION
	.align		4
        /*0000*/ 	.byte	0x04, 0x37
        /*0002*/ 	.short	(.L_13 - .L_12)
.L_12:
        /*0004*/ 	.word	0x00000082


	//----- nvinfo : EIATTR_KPARAM_INFO
	.align		4
.L_13:
        /*0008*/ 	.byte	0x04, 0x17
        /*000a*/ 	.short	(.L_15 - .L_14)
.L_14:
        /*000c*/ 	.word	0x00000000
        /*0010*/ 	.short	0x0011
        /*0012*/ 	.short	0x0080
        /*0014*/ 	.byte	0x00, 0xf0, 0x11, 0x00


	//----- nvinfo : EIATTR_KPARAM_INFO
	.align		4
.L_15:
        /*0018*/ 	.byte	0x04, 0x17
        /*001a*/ 	.short	(.L_17 - .L_16)
.L_16:
        /*001c*/ 	.word	0x00000000
        /*0020*/ 	.short	0x0010
        /*0022*/ 	.short	0x007c
        /*0024*/ 	.byte	0x00, 0xf0, 0x11, 0x00


	//----- nvinfo : EIATTR_KPARAM_INFO
	.align		4
.L_17:
        /*0028*/ 	.byte	0x04, 0x17
        /*002a*/ 	.short	(.L_19 - .L_18)
.L_18:
        /*002c*/ 	.word	0x00000000
        /*0030*/ 	.short	0x000f
        /*0032*/ 	.short	0x0078
        /*0034*/ 	.byte	0x00, 0xf0, 0x11, 0x00


	//----- nvinfo : EIATTR_KPARAM_INFO
	.align		4
.L_19:
        /*0038*/ 	.byte	0x04, 0x17
        /*003a*/ 	.short	(.L_21 - .L_20)
.L_20:
        /*003c*/ 	.word	0x00000000
        /*0040*/ 	.short	0x000e
        /*0042*/ 	.short	0x0070
        /*0044*/ 	.byte	0x00, 0xf5, 0x21, 0x00


	//----- nvinfo : EIATTR_KPARAM_INFO
	.align		4
.L_21:
        /*0048*/ 	.byte	0x04, 0x17
        /*004a*/ 	.short	(.L_23 - .L_22)
.L_22:
        /*004c*/ 	.word	0x00000000
        /*0050*/ 	.short	0x000d
        /*0052*/ 	.short	0x0068
        /*0054*/ 	.byte	0x00, 0xf5, 0x21, 0x00


	//----- nvinfo : EIATTR_KPARAM_INFO
	.align		4
.L_23:
        /*0058*/ 	.byte	0x04, 0x17
        /*005a*/ 	.short	(.L_25 - .L_24)
.L_24:
        /*005c*/ 	.word	0x00000000
        /*0060*/ 	.short	0x000c
        /*0062*/ 	.short	0x0060
        /*0064*/ 	.byte	0x00, 0xf5, 0x21, 0x00


	//----- nvinfo : EIATTR_KPARAM_INFO
	.align		4
.L_25:
        /*0068*/ 	.byte	0x04, 0x17
        /*006a*/ 	.short	(.L_27 - .L_26)
.L_26:
        /*006c*/ 	.word	0x00000000
        /*0070*/ 	.short	0x000b
        /*0072*/ 	.short	0x0058
        /*0074*/ 	.byte	0x00, 0xf5, 0x21, 0x00


	//----- nvinfo : EIATTR_KPARAM_INFO
	.align		4
.L_27:
        /*0078*/ 	.byte	0x04, 0x17
        /*007a*/ 	.short	(.L_29 - .L_28)
.L_28:
        /*007c*/ 	.word	0x00000000
        /*0080*/ 	.short	0x000a
        /*0082*/ 	.short	0x0050
        /*0084*/ 	.byte	0x00, 0xf5, 0x21, 0x00


	//----- nvinfo : EIATTR_KPARAM_INFO
	.align		4
.L_29:
        /*0088*/ 	.byte	0x04, 0x17
        /*008a*/ 	.short	(.L_31 - .L_30)
.L_30:
        /*008c*/ 	.word	0x00000000
        /*0090*/ 	.short	0x0009
        /*0092*/ 	.short	0x0048
        /*0094*/ 	.byte	0x00, 0xf5, 0x21, 0x00


	//----- nvinfo : EIATTR_KPARAM_INFO
	.align		4
.L_31:
        /*0098*/ 	.byte	0x04, 0x17
        /*009a*/ 	.short	(.L_33 - .L_32)
.L_32:
        /*009c*/ 	.word	0x00000000
        /*00a0*/ 	.short	0x0008
        /*00a2*/ 	.short	0x0040
        /*00a4*/ 	.byte	0x00, 0xf5, 0x21, 0x00


	//----- nvinfo : EIATTR_KPARAM_INFO
	.align		4
.L_33:
        /*00a8*/ 	.byte	0x04, 0x17
        /*00aa*/ 	.short	(.L_35 - .L_34)
.L_34:
        /*00ac*/ 	.word	0x00000000
        /*00b0*/ 	.short	0x0007
        /*00b2*/ 	.short	0x0038
        /*00b4*/ 	.byte	0x00, 0xf5, 0x21, 0x00


	//----- nvinfo : EIATTR_KPARAM_INFO
	.align		4
.L_35:
        /*00b8*/ 	.byte	0x04, 0x17
        /*00ba*/ 	.short	(.L_37 - .L_36)
.L_36:
        /*00bc*/ 	.word	0x00000000
        /*00c0*/ 	.short	0x0006
        /*00c2*/ 	.short	0x0030
        /*00c4*/ 	.byte	0x00, 0xf5, 0x21, 0x00


	//----- nvinfo : EIATTR_KPARAM_INFO
	.align		4
.L_37:
        /*00c8*/ 	.byte	0x04, 0x17
        /*00ca*/ 	.short	(.L_39 - .L_38)
.L_38:
        /*00cc*/ 	.word	0x00000000
        /*00d0*/ 	.short	0x0005
        /*00d2*/ 	.short	0x0028
        /*00d4*/ 	.byte	0x00, 0xf5, 0x21, 0x00


	//----- nvinfo : EIATTR_KPARAM_INFO
	.align		4
.L_39:
        /*00d8*/ 	.byte	0x04, 0x17
        /*00da*/ 	.short	(.L_41 - .L_40)
.L_40:
        /*00dc*/ 	.word	0x00000000
        /*00e0*/ 	.short	0x0004
        /*00e2*/ 	.short	0x0020
        /*00e4*/ 	.byte	0x00, 0xf5, 0x21, 0x00


	//----- nvinfo : EIATTR_KPARAM_INFO
	.align		4
.L_41:
        /*00e8*/ 	.byte	0x04, 0x17
        /*00ea*/ 	.short	(.L_43 - .L_42)
.L_42:
        /*00ec*/ 	.word	0x00000000
        /*00f0*/ 	.short	0x0003
        /*00f2*/ 	.short	0x0018
        /*00f4*/ 	.byte	0x00, 0xf5, 0x21, 0x00


	//----- nvinfo : EIATTR_KPARAM_INFO
	.align		4
.L_43:
        /*00f8*/ 	.byte	0x04, 0x17
        /*00fa*/ 	.short	(.L_45 - .L_44)
.L_44:
        /*00fc*/ 	.word	0x00000000
        /*0100*/ 	.short	0x0002
        /*0102*/ 	.short	0x0010
        /*0104*/ 	.byte	0x00, 0xf5, 0x21, 0x00


	//----- nvinfo : EIATTR_KPARAM_INFO
	.align		4
.L_45:
        /*0108*/ 	.byte	0x04, 0x17
        /*010a*/ 	.short	(.L_47 - .L_46)
.L_46:
        /*010c*/ 	.word	0x00000000
        /*0110*/ 	.short	0x0001
        /*0112*/ 	.short	0x0008
        /*0114*/ 	.byte	0x00, 0xf5, 0x21, 0x00


	//----- nvinfo : EIATTR_KPARAM_INFO
	.align		4
.L_47:
        /*0118*/ 	.byte	0x04, 0x17
        /*011a*/ 	.short	(.L_49 - .L_48)
.L_48:
        /*011c*/ 	.word	0x00000000
        /*0120*/ 	.short	0x0000
        /*0122*/ 	.short	0x0000
        /*0124*/ 	.byte	0x00, 0xf5, 0x21, 0x00


	//----- nvinfo : EIATTR_SPARSE_MMA_MASK
	.align		4
.L_49:
        /*0128*/ 	.byte	0x03, 0x50
        /*012a*/ 	.short	0x0000


	//----- nvinfo : EIATTR_MAXREG_COUNT
	.align		4
        /*012c*/ 	.byte	0x03, 0x1b
        /*012e*/ 	.short	0x00ff


	//----- nvinfo : EIATTR_MERCURY_ISA_VERSION
	.align		4
        /*0130*/ 	.byte	0x03, 0x5f
        /*0132*/ 	.short	0x0101


	//----- nvinfo : EIATTR_VRC_CTA_INIT_COUNT
	.align		4
        /*0134*/ 	.byte	0x02, 0x4a
	.zero		1
	.zero		1


	//----- nvinfo : EIATTR_EXIT_INSTR_OFFSETS
	.align		4
        /*0138*/ 	.byte	0x04, 0x1c
        /*013a*/ 	.short	(.L_51 - .L_50)


	//   ....[0]....
.L_50:
        /*013c*/ 	.word	0x00000080


	//   ....[1]....
        /*0140*/ 	.word	0x00000180


	//   ....[2]....
        /*0144*/ 	.word	0x00000250


	//   ....[3]....
        /*0148*/ 	.word	0x00001370


	//----- nvinfo : EIATTR_CRS_STACK_SIZE
	.align		4
.L_51:
        /*014c*/ 	.byte	0x04, 0x1e
        /*014e*/ 	.short	(.L_53 - .L_52)
.L_52:
        /*0150*/ 	.word	0x00000000


	//----- nvinfo : EIATTR_CBANK_PARAM_SIZE
	.align		4
.L_53:
        /*0154*/ 	.byte	0x03, 0x19
        /*0156*/ 	.short	0x0084


	//----- nvinfo : EIATTR_PARAM_CBANK
	.align		4
        /*0158*/ 	.byte	0x04, 0x0a
        /*015a*/ 	.short	(.L_55 - .L_54)
	.align		4
.L_54:
        /*015c*/ 	.word	index@(.nv.constant0._Z3IPRPdS_PKdS1_S1_S1_S1_S1_S1_S1_S1_S1_S1_S1_S1_iii)
        /*0160*/ 	.short	0x0380
        /*0162*/ 	.short	0x0084


	//----- nvinfo : EIATTR_SW_WAR
	.align		4
.L_55:
        /*0164*/ 	.byte	0x04, 0x36
        /*0166*/ 	.short	(.L_57 - .L_56)
.L_56:
        /*0168*/ 	.word	0x00000008
.L_57:


//--------------------- .nv.callgraph             --------------------------
	.section	.nv.callgraph,"",@"SHT_CUDA_CALLGRAPH"
	.align	4
	.sectionentsize	8
	.align		4
        /*0000*/ 	.word	0x00000000
	.align		4
        /*0004*/ 	.word	0xffffffff
	.align		4
        /*0008*/ 	.word	0x00000000
	.align		4
        /*000c*/ 	.word	0xfffffffe
	.align		4
        /*0010*/ 	.word	0x00000000
	.align		4
        /*0014*/ 	.word	0xfffffffd
	.align		4
        /*0018*/ 	.word	0x00000000
	.align		4
        /*001c*/ 	.word	0xfffffffc


//--------------------- .nv.constant4             --------------------------
	.section	.nv.constant4,"a",@progbits
	.align	8
	.align		8
.nv.constant4:
        /*0000*/ 	.dword	__cudart_i2opi_d
	.align		8
        /*0008*/ 	.dword	__cudart_sin_cos_coeffs


//--------------------- .text._Z3IPRPdS_PKdS1_S1_S1_S1_S1_S1_S1_S1_S1_S1_S1_S1_iii --------------------------
	.section	.text._Z3IPRPdS_PKdS1_S1_S1_S1_S1_S1_S1_S1_S1_S1_S1_S1_iii,"ax",@progbits
	.align	128
        .global         _Z3IPRPdS_PKdS1_S1_S1_S1_S1_S1_S1_S1_S1_S1_S1_S1_iii
        .type           _Z3IPRPdS_PKdS1_S1_S1_S1_S1_S1_S1_S1_S1_S1_S1_S1_iii,@function
        .size           _Z3IPRPdS_PKdS1_S1_S1_S1_S1_S1_S1_S1_S1_S1_S1_S1_iii,(.L_x_30 - _Z3IPRPdS_PKdS1_S1_S1_S1_S1_S1_S1_S1_S1_S1_S1_S1_iii)
        .other          _Z3IPRPdS_PKdS1_S1_S1_S1_S1_S1_S1_S1_S1_S1_S1_S1_iii,@"STO_CUDA_ENTRY STV_DEFAULT"
_Z3IPRPdS_PKdS1_S1_S1_S1_S1_S1_S1_S1_S1_S1_S1_S1_iii:
.text._Z3IPRPdS_PKdS1_S1_S1_S1_S1_S1_S1_S1_S1_S1_S1_S1_iii:
[----:B------:R-:W0:Y:S01]  /*0000*/  LDC R1, c[0x0][0x37c] ;  /* 0x0000df00ff017b82 */ /* 0x000e220000000800 */
[----:B------:R-:W1:Y:S07]  /*0010*/  S2R R46, SR_TID.X ;  /* 0x00000000002e7919 */ /* 0x000e6e0000002100 */
[----:B------:R-:W1:Y:S01]  /*0020*/  S2UR UR4, SR_CTAID.X ;  /* 0x00000000000479c3 */ /* 0x000e620000002500 */
[----:B------:R-:W2:Y:S01]  /*0030*/  LDCU UR5, c[0x0][0x400] ;  /* 0x00008000ff0577ac */ /* 0x000ea20008000800 */
[----:B0-----:R-:W-:-:S06]  /*0040*/  VIADD R1, R1, 0xffffffd8 ;  /* 0xffffffd801017836 */ /* 0x001fcc0000000000 */
[----:B------:R-:W1:Y:S02]  /*0050*/  LDC R45, c[0x0][0x360] ;  /* 0x0000d800ff2d7b82 */ /* 0x000e640000000800 */
[----:B-1----:R-:W-:-:S05]  /*0060*/  IMAD R46, R45, UR4, R46 ;  /* 0x000000042d2e7c24 */ /* 0x002fca000f8e022e */
[----:B--2---:R-:W-:-:S13]  /*0070*/  ISETP.GE.AND P0, PT, R46, UR5, PT ;  /* 0x000000052e007c0c */ /* 0x004fda000bf06270 */
[----:B------:R-:W-:Y:S05]  /*0080*/  @P0 EXIT ;  /* 0x000000000000094d */ /* 0x000fea0003800000 */
[----:B------:R-:W0:Y:S01]  /*0090*/  LDCU UR6, c[0x0][0x3f8] ;  /* 0x00007f00ff0677ac */ /* 0x000e220008000800 */
[----:B------:R-:W1:Y:S01]  /*00a0*/  LDC.64 R6, c[0x0][0x380] ;  /* 0x0000e000ff067b82 */ /* 0x000e620000000a00 */
[----:B------:R-:W2:Y:S07]  /*00b0*/  LDCU UR4, c[0x0][0x370] ;  /* 0x00006e00ff0477ac */ /* 0x000eae0008000800 */
[----:B------:R-:W3:Y:S01]  /*00c0*/  LDC.64 R8, c[0x0][0x388] ;  /* 0x0000e200ff087b82 */ /* 0x000ee20000000a00 */
[----:B0-----:R-:W-:Y:S01]  /*00d0*/  UISETP.GT.AND UP0, UPT, UR6, URZ, UPT ;  /* 0x000000ff0600728c */ /* 0x001fe2000bf04270 */
[----:B------:R-:W0:Y:S01]  /*00e0*/  LDCU.64 UR6, c[0x0][0x358] ;  /* 0x00006b00ff0677ac */ /* 0x000e220008000a00 */
[----:B--2---:R-:W-:-:S07]  /*00f0*/  IMAD R45, R45, UR4, RZ ;  /* 0x000000042d2d7c24 */ /* 0x004fce000f8e02ff */
[----:B------:R-:W-:Y:S05]  /*0100*/  BRA.U UP0, `(.L_x_0) ;  /* 0x0000000100207547 */ /* 0x000fea000b800000 */
.L_x_1:
[----:B-1----:R-:W-:-:S04]  /*0110*/  IMAD.WIDE R2, R46, 0x8, R6 ;  /* 0x000000082e027825 */ /* 0x002fc800078e0206 */
[----:B---3--:R-:W-:Y:S01]  /*0120*/  IMAD.WIDE R4, R46, 0x8, R8 ;  /* 0x000000082e047825 */ /* 0x008fe200078e0208 */
[----:B0-----:R2:W-:Y:S03]  /*0130*/  STG.E.64 desc[UR6][R2.64], RZ ;  /* 0x000000ff02007986 */ /* 0x0015e6000c101b06 */
[----:B------:R-:W-:Y:S01]  /*0140*/  IMAD.IADD R46, R45, 0x1, R46 ;  /* 0x000000012d2e7824 */ /* 0x000fe200078e022e */
[----:B------:R2:W-:Y:S04]  /*0150*/  STG.E.64 desc[UR6][R4.64], RZ ;  /* 0x000000ff04007986 */ /* 0x0005e8000c101b06 */
[----:B------:R-:W-:-:S13]  /*0160*/  ISETP.GE.AND P0, PT, R46, UR5, PT ;  /* 0x000000052e007c0c */ /* 0x000fda000bf06270 */
[----:B--2---:R-:W-:Y:S05]  /*0170*/  @!P0 BRA `(.L_x_1) ;  /* 0xfffffffc00e48947 */ /* 0x004fea000383ffff */
[----:B------:R-:W-:Y:S05]  /*0180*/  EXIT ;  /* 0x000000000000794d */ /* 0x000fea0003800000 */
.L_x_0:
[----:B------:R-:W2:Y:S01]  /*0190*/  LDCU UR4, c[0x0][0x3fc] ;  /* 0x00007f80ff0477ac */ /* 0x000ea20008000800 */
[----:B------:R-:W4:Y:S08]  /*01a0*/  LDC.64 R2, c[0x0][0x380] ;  /* 0x0000e000ff027b82 */ /* 0x000f300000000a00 */
[----:B-1----:R-:W1:Y:S01]  /*01b0*/  LDC.64 R6, c[0x0][0x388] ;  /* 0x0000e200ff067b82 */ /* 0x002e620000000a00 */
[----:B--2---:R-:W-:-:S09]  /*01c0*/  UISETP.GT.AND UP0, UPT, UR4, URZ, UPT ;  /* 0x000000ff0400728c */ /* 0x004fd2000bf04270 */
[----:B------:R-:W-:Y:S05]  /*01d0*/  BRA.U UP0, `(.L_x_2) ;  /* 0x0000000100207547 */ /* 0x000fea000b800000 */
.L_x_3:
[----:B----4-:R-:W-:-:S04]  /*01e0*/  IMAD.WIDE R4, R46, 0x8, R2 ;  /* 0x000000082e047825 */ /* 0x010fc800078e0202 */
[----:B-1-3--:R-:W-:Y:S01]  /*01f0*/  IMAD.WIDE R8, R46, 0x8, R6 ;  /* 0x000000082e087825 */ /* 0x00afe200078e0206 */
[----:B0-----:R2:W-:Y:S03]  /*0200*/  STG.E.64 desc[UR6][R4.64], RZ ;  /* 0x000000ff04007986 */ /* 0x0015e6000c101b06 */
[----:B------:R-:W-:Y:S01]  /*0210*/  IMAD.IADD R46, R45, 0x1, R46 ;  /* 0x000000012d2e7824 */ /* 0x000fe200078e022e */
[----:B------:R2:W-:Y:S04]  /*0220*/  STG.E.64 desc[UR6][R8.64], RZ ;  /* 0x000000ff08007986 */ /* 0x0005e8000c101b06 */
[----:B------:R-:W-:-:S13]  /*0230*/  ISETP.GE.AND P0, PT, R46, UR5, PT ;  /* 0x000000052e007c0c */ /* 0x000fda000bf06270 */
[----:B--2---:R-:W-:Y:S05]  /*0240*/  @!P0 BRA `(.L_x_3) ;  /* 0xfffffffc00e48947 */ /* 0x004fea000383ffff */
[----:B------:R-:W-:Y:S05]  /*0250*/  EXIT ;  /* 0x000000000000794d */ /* 0x000fea0003800000 */
.L_x_2:
[----:B----4-:R-:W-:Y:S01]  /*0260*/  IMAD.MOV.U32 R2, RZ, RZ, 0x0 ;  /* 0x00000000ff027424 */ /* 0x010fe200078e00ff */
[----:B------:R-:W-:Y:S01]  /*0270*/  UMOV UR8, 0xfefa39ef ;  /* 0xfefa39ef00087882 */ /* 0x000fe20000000000 */
[----:B------:R-:W-:Y:S01]  /*0280*/  IMAD.MOV.U32 R3, RZ, RZ, 0x43380000 ;  /* 0x43380000ff037424 */ /* 0x000fe200078e00ff */
[----:B------:R-:W-:Y:S01]  /*0290*/  UMOV UR9, 0x3fe62e42 ;  /* 0x3fe62e4200097882 */ /* 0x000fe20000000000 */
[----:B------:R-:W-:Y:S01]  /*02a0*/  UIADD3 UR5, UPT, UPT, UR4, -0x1, URZ ;  /* 0xffffffff04057890 */ /* 0x000fe2000fffe0ff */
[----:B------:R-:W2:Y:S03]  /*02b0*/  LDCU.64 UR10, c[0x4][0x8] ;  /* 0x01000100ff0a77ac */ /* 0x000ea60008000a00 */
[----:B------:R-:W-:Y:S01]  /*02c0*/  DADD R2, -R2, 6.75539944105574400000e+15 ;  /* 0x4338000002027429 */ /* 0x000fe20000000100 */
[----:B------:R-:W-:-:S04]  /*02d0*/  UIADD3 UR4, UPT, UPT, -UR4, URZ, URZ ;  /* 0x000000ff04047290 */ /* 0x000fc8000fffe1ff */
[----:B------:R-:W4:Y:S03]  /*02e0*/  I2F.F64 R14, UR5 ;  /* 0x00000005000e7d12 */ /* 0x000f260008201c00 */
[----:B------:R-:W-:Y:S01]  /*02f0*/  DFMA R4, R2, -UR8, RZ ;  /* 0x8000000802047c2b */ /* 0x000fe200080000ff */
[----:B------:R-:W-:Y:S01]  /*0300*/  UMOV UR8, 0x3b39803f ;  /* 0x3b39803f00087882 */ /* 0x000fe20000000000 */
[----:B------:R-:W-:-:S06]  /*0310*/  UMOV UR9, 0x3c7abc9e ;  /* 0x3c7abc9e00097882 */ /* 0x000fcc0000000000 */
[----:B------:R-:W-:Y:S01]  /*0320*/  DFMA R4, R2, -UR8, R4 ;  /* 0x8000000802047c2b */ /* 0x000fe20008000004 */
[----:B------:R-:W-:Y:S01]  /*0330*/  UMOV UR8, 0x69ce2bdf ;  /* 0x69ce2bdf00087882 */ /* 0x000fe20000000000 */
[----:B------:R-:W-:Y:S01]  /*0340*/  IMAD.MOV.U32 R2, RZ, RZ, -0x35dec16 ;  /* 0xfca213eaff027424 */ /* 0x000fe200078e00ff */
[----:B------:R-:W-:Y:S01]  /*0350*/  UMOV UR9, 0x3e5ade15 ;  /* 0x3e5ade1500097882 */ /* 0x000fe20000000000 */
[----:B------:R-:W-:-:S06]  /*0360*/  IMAD.MOV.U32 R3, RZ, RZ, 0x3e928af3 ;  /* 0x3e928af3ff037424 */ /* 0x000fcc00078e00ff */
[----:B------:R-:W-:Y:S01]  /*0370*/  DFMA R2, R4, UR8, R2 ;  /* 0x0000000804027c2b */ /* 0x000fe20008000002 */
[----:B------:R-:W-:Y:S01]  /*0380*/  UMOV UR8, 0x62401315 ;  /* 0x6240131500087882 */ /* 0x000fe20000000000 */
[----:B------:R-:W-:-:S06]  /*0390*/  UMOV UR9, 0x3ec71dee ;  /* 0x3ec71dee00097882 */ /* 0x000fcc0000000000 */
[----:B------:R-:W-:Y:S01]  /*03a0*/  DFMA R2, R4, R2, UR8 ;  /* 0x0000000804027e2b */ /* 0x000fe20008000002 */
        /* <DEDUP_REMOVED lines=20> */
[----:B------:R-:W-:-:S08]  /*04f0*/  DFMA R2, R4, R2, UR8 ;  /* 0x0000000804027e2b */ /* 0x000fd00008000002 */
[----:B------:R-:W-:-:S08]  /*0500*/  DFMA R2, R4, R2, 1 ;  /* 0x3ff000000402742b */ /* 0x000fd00000000002 */
[----:B--2-4-:R-:W-:-:S11]  /*0510*/  DFMA R12, R4, R2, 1 ;  /* 0x3ff00000040c742b */ /* 0x014fd60000000002 */
.L_x_15:
[----:B------:R-:W2:Y:S08]  /*0520*/  LDC.64 R10, c[0x0][0x390] ;  /* 0x0000e400ff0a7b82 */ /* 0x000eb00000000a00 */
[----:B---3--:R-:W3:Y:S08]  /*0530*/  LDC.64 R8, c[0x0][0x398] ;  /* 0x0000e600ff087b82 */ /* 0x008ef00000000a00 */
[----:B-1----:R-:W1:Y:S01]  /*0540*/  LDC.64 R6, c[0x0][0x3a0] ;  /* 0x0000e800ff067b82 */ /* 0x002e620000000a00 */
[----:B--2---:R-:W-:-:S06]  /*0550*/  IMAD.WIDE R10, R46, 0x8, R10 ;  /* 0x000000082e0a7825 */ /* 0x004fcc00078e020a */
[----:B0-----:R-:W5:Y:S01]  /*0560*/  LDG.E.64 R10, desc[UR6][R10.64] ;  /* 0x000000060a0a7981 */ /* 0x001f62000c1e1b00 */
[----:B---3--:R-:W-:-:S06]  /*0570*/  IMAD.WIDE R8, R46, 0x8, R8 ;  /* 0x000000082e087825 */ /* 0x008fcc00078e0208 */
[----:B------:R-:W5:Y:S01]  /*0580*/  LDG.E.64 R8, desc[UR6][R8.64] ;  /* 0x0000000608087981 */ /* 0x000f62000c1e1b00 */
[----:B-1----:R-:W-:-:S06]  /*0590*/  IMAD.WIDE R6, R46, 0x8, R6 ;  /* 0x000000082e067825 */ /* 0x002fcc00078e0206 */
[----:B------:R-:W5:Y:S01]  /*05a0*/  LDG.E.64 R6, desc[UR6][R6.64] ;  /* 0x0000000606067981 */ /* 0x000f62000c1e1b00 */
[----:B------:R-:W-:Y:S01]  /*05b0*/  IMAD.MOV.U32 R44, RZ, RZ, RZ ;  /* 0x000000ffff2c7224 */ /* 0x000fe200078e00ff */
[----:B------:R-:W-:Y:S02]  /*05c0*/  CS2R R16, SRZ ;  /* 0x0000000000107805 */ /* 0x000fe4000001ff00 */
[----:B------:R-:W-:-:S07]  /*05d0*/  CS2R R18, SRZ ;  /* 0x0000000000127805 */ /* 0x000fce000001ff00 */
.L_x_14:
[----:B------:R-:W0:Y:S02]  /*05e0*/  LDC.64 R32, c[0x0][0x3e8] ;  /* 0x0000fa00ff207b82 */ /* 0x000e240000000a00 */
[----:B0-----:R-:W-:-:S06]  /*05f0*/  IMAD.WIDE.U32 R32, R44, 0x8, R32 ;  /* 0x000000082c207825 */ /* 0x001fcc00078e0020 */
[----:B------:R-:W2:Y:S01]  /*0600*/  LDG.E.64 R32, desc[UR6][R32.64] ;  /* 0x0000000620207981 */ /* 0x000ea2000c1e1b00 */
[----:B------:R-:W0:Y:S01]  /*0610*/  MUFU.RCP64H R3, R15 ;  /* 0x0000000f00037308 */ /* 0x000e220000001800 */
[----:B------:R-:W-:-:S06]  /*0620*/  IMAD.MOV.U32 R2, RZ, RZ, 0x1 ;  /* 0x00000001ff027424 */ /* 0x000fcc00078e00ff */
[----:B0-----:R-:W-:-:S08]  /*0630*/  DFMA R4, -R14, R2, 1 ;  /* 0x3ff000000e04742b */ /* 0x001fd00000000102 */
[----:B------:R-:W-:-:S08]  /*0640*/  DFMA R4, R4, R4, R4 ;  /* 0x000000040404722b */ /* 0x000fd00000000004 */
[----:B------:R-:W-:-:S08]  /*0650*/  DFMA R4, R2, R4, R2 ;  /* 0x000000040204722b */ /* 0x000fd00000000002 */
[----:B------:R-:W-:-:S08]  /*0660*/  DFMA R2, -R14, R4, 1 ;  /* 0x3ff000000e02742b */ /* 0x000fd00000000104 */
[----:B------:R-:W-:-:S08]  /*0670*/  DFMA R2, R4, R2, R4 ;  /* 0x000000020402722b */ /* 0x000fd00000000004 */
[----:B--2---:R-:W-:Y:S01]  /*0680*/  DMUL R4, R32, R2 ;  /* 0x0000000220047228 */ /* 0x004fe20000000000 */
[----:B------:R-:W-:-:S07]  /*0690*/  FSETP.GEU.AND P1, PT, |R33|, 6.5827683646048100446e-37, PT ;  /* 0x036000002100780b */ /* 0x000fce0003f2e200 */
[----:B------:R-:W-:-:S08]  /*06a0*/  DFMA R20, -R14, R4, R32 ;  /* 0x000000040e14722b */ /* 0x000fd00000000120 */
[----:B------:R-:W-:-:S10]  /*06b0*/  DFMA R2, R2, R20, R4 ;  /* 0x000000140202722b */ /* 0x000fd40000000004 */
[----:B------:R-:W-:-:S05]  /*06c0*/  FFMA R0, RZ, R15, R3 ;  /* 0x0000000fff007223 */ /* 0x000fca0000000003 */
[----:B------:R-:W-:-:S13]  /*06d0*/  FSETP.GT.AND P0, PT, |R0|, 1.469367938527859385e-39, PT ;  /* 0x001000000000780b */ /* 0x000fda0003f04200 */
[----:B------:R-:W-:Y:S05]  /*06e0*/  @P0 BRA P1, `(.L_x_4) ;  /* 0x0000000000100947 */ /* 0x000fea0000800000 */
[----:B------:R-:W-:-:S07]  /*06f0*/  MOV R0, 0x710 ;  /* 0x0000071000007802 */ /* 0x000fce0000000f00 */
[----:B-----5:R-:W-:Y:S05]  /*0700*/  CALL.REL.NOINC `($__internal_0_$__cuda_sm20_div_rn_f64_full) ;  /* 0x0000000c001c7944 */ /* 0x020fea0003c00000 */
[----:B------:R-:W-:Y:S02]  /*0710*/  IMAD.MOV.U32 R2, RZ, RZ, R26 ;  /* 0x000000ffff027224 */ /* 0x000fe400078e001a */
[----:B------:R-:W-:-:S07]  /*0720*/  IMAD.MOV.U32 R3, RZ, RZ, R27 ;  /* 0x000000ffff037224 */ /* 0x000fce00078e001b */
.L_x_4:
[----:B------:R-:W0:Y:S08]  /*0730*/  LDC.64 R4, c[0x0][0x3d8] ;  /* 0x0000f600ff047b82 */ /* 0x000e300000000a00 */
[----:B------:R-:W1:Y:S08]  /*0740*/  LDC.64 R20, c[0x0][0x3b0] ;  /* 0x0000ec00ff147b82 */ /* 0x000e700000000a00 */
[----:B------:R-:W2:Y:S08]  /*0750*/  LDC.64 R22, c[0x0][0x3c8] ;  /* 0x0000f200ff167b82 */ /* 0x000eb00000000a00 */
[----:B------:R-:W3:Y:S01]  /*0760*/  LDC.64 R26, c[0x0][0x3a8] ;  /* 0x0000ea00ff1a7b82 */ /* 0x000ee20000000a00 */
[----:B0-----:R-:W-:-:S07]  /*0770*/  IMAD.WIDE.U32 R4, R44, 0x8, R4 ;  /* 0x000000082c047825 */ /* 0x001fce00078e0004 */
[----:B------:R-:W0:Y:S01]  /*0780*/  LDC.64 R28, c[0x0][0x3c0] ;  /* 0x0000f000ff1c7b82 */ /* 0x000e220000000a00 */
[----:B------:R-:W4:Y:S07]  /*0790*/  LDG.E.64 R4, desc[UR6][R4.64] ;  /* 0x0000000604047981 */ /* 0x000f2e000c1e1b00 */
[----:B------:R-:W0:Y:S08]  /*07a0*/  LDC.64 R30, c[0x0][0x3b8] ;  /* 0x0000ee00ff1e7b82 */ /* 0x000e300000000a00 */
[----:B------:R-:W0:Y:S01]  /*07b0*/  LDC.64 R34, c[0x0][0x3d0] ;  /* 0x0000f400ff227b82 */ /* 0x000e220000000a00 */
[----:B-1----:R-:W-:-:S07]  /*07c0*/  IMAD.WIDE.U32 R20, R44, 0x8, R20 ;  /* 0x000000082c147825 */ /* 0x002fce00078e0014 */
[----:B------:R-:W1:Y:S01]  /*07d0*/  LDC.64 R24, c[0x0][0x3e0] ;  /* 0x0000f800ff187b82 */ /* 0x000e620000000a00 */
[C---:B--2---:R-:W-:Y:S01]  /*07e0*/  IMAD.WIDE.U32 R22, R44.reuse, 0x8, R22 ;  /* 0x000000082c167825 */ /* 0x044fe200078e0016 */
[----:B------:R-:W2:Y:S01]  /*07f0*/  LDG.E.64 R20, desc[UR6][R20.64] ;  /* 0x0000000614147981 */ /* 0x000ea2000c1e1b00 */
[----:B------:R-:W-:Y:S01]  /*0800*/  UMOV UR8, 0xeb25f9db ;  /* 0xeb25f9db00087882 */ /* 0x000fe20000000000 */
[----:B------:R-:W-:Y:S01]  /*0810*/  UMOV UR9, 0x3e3ca726 ;  /* 0x3e3ca72600097882 */ /* 0x000fe20000000000 */
[C---:B---3--:R-:W-:Y:S01]  /*0820*/  IMAD.WIDE.U32 R26, R44.reuse, 0x8, R26 ;  /* 0x000000082c1a7825 */ /* 0x048fe200078e001a */
[----:B------:R-:W3:Y:S01]  /*0830*/  LDCU UR5, c[0x0][0x3fc] ;  /* 0x00007f80ff0577ac */ /* 0x000ee20008000800 */
[----:B------:R-:W2:Y:S01]  /*0840*/  LDG.E.64 R22, desc[UR6][R22.64] ;  /* 0x0000000616167981 */ /* 0x000ea2000c1e1b00 */
[----:B------:R-:W3:Y:S01]  /*0850*/  LDC.64 R36, c[0x0][0x3f0] ;  /* 0x0000fc00ff247b82 */ /* 0x000ee20000000a00 */
[C---:B0-----:R-:W-:Y:S02]  /*0860*/  IMAD.WIDE.U32 R28, R44.reuse, 0x8, R28 ;  /* 0x000000082c1c7825 */ /* 0x041fe400078e001c */
[----:B------:R-:W3:Y:S02]  /*0870*/  LDG.E.64 R26, desc[UR6][R26.64] ;  /* 0x000000061a1a7981 */ /* 0x000ee4000c1e1b00 */
[----:B------:R-:W-:-:S02]  /*0880*/  IMAD.WIDE.U32 R30, R44, 0x8, R30 ;  /* 0x000000082c1e7825 */ /* 0x000fc400078e001e */
[----:B------:R-:W3:Y:S02]  /*0890*/  LDG.E.64 R28, desc[UR6][R28.64] ;  /* 0x000000061c1c7981 */ /* 0x000ee4000c1e1b00 */
[C---:B------:R-:W-:Y:S02]  /*08a0*/  IMAD.WIDE.U32 R34, R44.reuse, 0x8, R34 ;  /* 0x000000082c227825 */ /* 0x040fe400078e0022 */
[----:B------:R-:W3:Y:S04]  /*08b0*/  LDG.E.64 R30, desc[UR6][R30.64] ;  /* 0x000000061e1e7981 */ /* 0x000ee8000c1e1b00 */
[----:B------:R-:W3:Y:S01]  /*08c0*/  LDG.E.64 R34, desc[UR6][R34.64] ;  /* 0x0000000622227981 */ /* 0x000ee2000c1e1b00 */
[----:B-1----:R-:W-:-:S06]  /*08d0*/  IMAD.WIDE.U32 R24, R44, 0x8, R24 ;  /* 0x000000082c187825 */ /* 0x002fcc00078e0018 */
[----:B------:R-:W3:Y:S01]  /*08e0*/  LDG.E.64 R24, desc[UR6][R24.64] ;  /* 0x0000000618187981 */ /* 0x000ee2000c1e1b00 */
[----:B------:R-:W-:Y:S01]  /*08f0*/  IMAD.U32 R0, RZ, RZ, UR4 ;  /* 0x00000004ff007e24 */ /* 0x000fe2000f8e00ff */
[----:B------:R-:W-:Y:S02]  /*0900*/  CS2R R38, SRZ ;  /* 0x0000000000267805 */ /* 0x000fe4000001ff00 */
[----:B------:R-:W-:Y:S01]  /*0910*/  CS2R R40, SRZ ;  /* 0x0000000000287805 */ /* 0x000fe2000001ff00 */
[----:B----4-:R-:W-:-:S08]  /*0920*/  DMUL R4, R4, UR8 ;  /* 0x0000000804047c28 */ /* 0x010fd00008000000 */
[C---:B--2---:R-:W-:Y:S02]  /*0930*/  DFMA R20, R4.reuse, R22, R20 ;  /* 0x000000160414722b */ /* 0x044fe40000000014 */
[----:B---3--:R-:W-:-:S06]  /*0940*/  DFMA R26, R4, R28, R26 ;  /* 0x0000001c041a722b */ /* 0x008fcc000000001a */
[----:B-----5:R-:W-:Y:S01]  /*0950*/  DMUL R20, R8, R20 ;  /* 0x0000001408147228 */ /* 0x020fe20000000000 */
[----:B------:R-:W-:Y:S01]  /*0960*/  IMAD R23, R44, UR5, RZ ;  /* 0x000000052c177c24 */ /* 0x000fe2000f8e02ff */
[----:B------:R-:W-:-:S06]  /*0970*/  DFMA R34, R4, R34, R30 ;  /* 0x000000220422722b */ /* 0x000fcc000000001e */
[----:B------:R-:W-:Y:S01]  /*0980*/  DFMA R20, R10, R26, R20 ;  /* 0x0000001a0a14722b */ /* 0x000fe20000000014 */
[----:B------:R-:W-:Y:S01]  /*0990*/  IMAD.WIDE.U32 R4, R23, 0x8, R36 ;  /* 0x0000000817047825 */ /* 0x000fe200078e0024 */
[----:B------:R-:W-:Y:S01]  /*09a0*/  CS2R R36, SRZ ;  /* 0x0000000000247805 */ /* 0x000fe2000001ff00 */
[----:B------:R-:W-:-:S05]  /*09b0*/  DFMA R32, R32, -0.5, R24 ;  /* 0xbfe000002020782b */ /* 0x000fca0000000018 */
[----:B------:R-:W-:-:S11]  /*09c0*/  DFMA R34, R6, R34, R20 ;  /* 0x000000220622722b */ /* 0x000fd60000000014 */
.L_x_13:
[----:B------:R0:W5:Y:S01]  /*09d0*/  LDG.E.64 R42, desc[UR6][R4.64] ;  /* 0x00000006042a7981 */ /* 0x000162000c1e1b00 */
[----:B------:R-:W-:Y:S01]  /*09e0*/  DFMA R20, R36, R2, R32 ;  /* 0x000000022414722b */ /* 0x000fe20000000020 */
[----:B------:R-:W-:Y:S01]  /*09f0*/  UMOV UR8, 0xd265408b ;  /* 0xd265408b00087882 */ /* 0x000fe20000000000 */
[----:B------:R-:W-:Y:S01]  /*0a00*/  UMOV UR9, 0x3e568103 ;  /* 0x3e56810300097882 */ /* 0x000fe20000000000 */
[----:B------:R-:W-:Y:S05]  /*0a10*/  BSSY.RECONVERGENT B0, `(.L_x_5) ;  /* 0x0000022000007945 */ /* 0x000fea0003800200 */
[----:B------:R-:W-:-:S08]  /*0a20*/  DMUL R20, R20, UR8 ;  /* 0x0000000814147c28 */ /* 0x000fd00008000000 */
[----:B------:R-:W-:-:S08]  /*0a30*/  DMUL R48, R34, R20 ;  /* 0x0000001422307228 */ /* 0x000fd00000000000 */
[----:B------:R-:W-:-:S14]  /*0a40*/  DSETP.NEU.AND P2, PT, |R48|, +INF , PT ;  /* 0x7ff000003000742a */ /* 0x000fdc0003f4d200 */
[----:B0-----:R-:W-:Y:S05]  /*0a50*/  @!P2 BRA `(.L_x_6) ;  /* 0x00000000006ca947 */ /* 0x001fea0003800000 */
[----:B------:R-:W-:Y:S01]  /*0a60*/  UMOV UR8, 0x6dc9c883 ;  /* 0x6dc9c88300087882 */ /* 0x000fe20000000000 */
[----:B------:R-:W-:Y:S01]  /*0a70*/  UMOV UR9, 0x3fe45f30 ;  /* 0x3fe45f3000097882 */ /* 0x000fe20000000000 */
[C---:B------:R-:W-:Y:S01]  /*0a80*/  DSETP.GE.AND P0, PT, |R48|.reuse, 2.14748364800000000000e+09, PT ;  /* 0x41e000003000742a */ /* 0x040fe20003f06200 */
[----:B------:R-:W-:Y:S01]  /*0a90*/  BSSY.RECONVERGENT B1, `(.L_x_7) ;  /* 0x0000015000017945 */ /* 0x000fe20003800200 */
[----:B------:R-:W-:Y:S01]  /*0aa0*/  DMUL R20, R48, UR8 ;  /* 0x0000000830147c28 */ /* 0x000fe20008000000 */
[----:B------:R-:W-:Y:S01]  /*0ab0*/  UMOV UR8, 0x54442d18 ;  /* 0x54442d1800087882 */ /* 0x000fe20000000000 */
[----:B------:R-:W-:-:S08]  /*0ac0*/  UMOV UR9, 0x3ff921fb ;  /* 0x3ff921fb00097882 */ /* 0x000fd00000000000 */
[----:B------:R-:W0:Y:S08]  /*0ad0*/  F2I.F64 R20, R20 ;  /* 0x0000001400147311 */ /* 0x000e300000301100 */
[----:B0-----:R-:W0:Y:S02]  /*0ae0*/  I2F.F64 R50, R20 ;  /* 0x0000001400327312 */ /* 0x001e240000201c00 */
[----:B0-----:R-:W-:Y:S01]  /*0af0*/  DFMA R22, R50, -UR8, R48 ;  /* 0x8000000832167c2b */ /* 0x001fe20008000030 */
[----:B------:R-:W-:Y:S01]  /*0b00*/  UMOV UR8, 0x33145c00 ;  /* 0x33145c0000087882 */ /* 0x000fe20000000000 */
[----:B------:R-:W-:-:S06]  /*0b10*/  UMOV UR9, 0x3c91a626 ;  /* 0x3c91a62600097882 */ /* 0x000fcc0000000000 */
[----:B------:R-:W-:Y:S01]  /*0b20*/  DFMA R22, R50, -UR8, R22 ;  /* 0x8000000832167c2b */ /* 0x000fe20008000016 */
[----:B------:R-:W-:Y:S01]  /*0b30*/  UMOV UR8, 0x252049c0 ;  /* 0x252049c000087882 */ /* 0x000fe20000000000 */
[----:B------:R-:W-:-:S06]  /*0b40*/  UMOV UR9, 0x397b839a ;  /* 0x397b839a00097882 */ /* 0x000fcc0000000000 */
[----:B------:R-:W-:Y:S01]  /*0b50*/  DFMA R50, R50, -UR8, R22 ;  /* 0x8000000832327c2b */ /* 0x000fe20008000016 */
[----:B------:R-:W-:Y:S10]  /*0b60*/  @!P0 BRA `(.L_x_8) ;  /* 0x00000000001c8947 */ /* 0x000ff40003800000 */
[----:B------:R-:W-:Y:S01]  /*0b70*/  IMAD.MOV.U32 R28, RZ, RZ, R48 ;  /* 0x000000ffff1c7224 */ /* 0x000fe200078e0030 */
[----:B------:R-:W-:Y:S01]  /*0b80*/  MOV R20, 0xbb0 ;  /* 0x00000bb000147802 */ /* 0x000fe20000000f00 */
[----:B------:R-:W-:-:S07]  /*0b90*/  IMAD.MOV.U32 R21, RZ, RZ, R49 ;  /* 0x000000ffff157224 */ /* 0x000fce00078e0031 */
[----:B-----5:R-:W-:Y:S05]  /*0ba0*/  CALL.REL.NOINC `($_Z3IPRPdS_PKdS1_S1_S1_S1_S1_S1_S1_S1_S1_S1_S1_S1_iii$__internal_trig_reduction_slowpathd) ;  /* 0x0000000c00707944 */ /* 0x020fea0003c00000 */
[----:B------:R-:W-:Y:S02]  /*0bb0*/  IMAD.MOV.U32 R20, RZ, RZ, R23 ;  /* 0x000000ffff147224 */ /* 0x000fe400078e0017 */
[----:B------:R-:W-:Y:S02]  /*0bc0*/  IMAD.MOV.U32 R50, RZ, RZ, R28 ;  /* 0x000000ffff327224 */ /* 0x000fe400078e001c */
[----:B------:R-:W-:-:S07]  /*0bd0*/  IMAD.MOV.U32 R51, RZ, RZ, R29 ;  /* 0x000000ffff337224 */ /* 0x000fce00078e001d */
.L_x_8:
[----:B------:R-:W-:Y:S05]  /*0be0*/  BSYNC.RECONVERGENT B1 ;  /* 0x0000000000017941 */ /* 0x000fea0003800200 */
.L_x_7:
[----:B------:R-:W-:Y:S01]  /*0bf0*/  VIADD R47, R20, 0x1 ;  /* 0x00000001142f7836 */ /* 0x000fe20000000000 */
[----:B------:R-:W-:Y:S06]  /*0c00*/  BRA `(.L_x_9) ;  /* 0x0000000000087947 */ /* 0x000fec0003800000 */
.L_x_6:
[----:B------:R-:W-:Y:S01]  /*0c10*/  DMUL R50, RZ, R48 ;  /* 0x00000030ff327228 */ /* 0x000fe20000000000 */
[----:B------:R-:W-:-:S10]  /*0c20*/  IMAD.MOV.U32 R47, RZ, RZ, 0x1 ;  /* 0x00000001ff2f7424 */ /* 0x000fd400078e00ff */
.L_x_9:
[----:B------:R-:W-:Y:S05]  /*0c30*/  BSYNC.RECONVERGENT B0 ;  /* 0x0000000000007941 */ /* 0x000fea0003800200 */
.L_x_5:
[----:B------:R-:W-:-:S05]  /*0c40*/  IMAD.SHL.U32 R20, R47, 0x40, RZ ;  /* 0x000000402f147824 */ /* 0x000fca00078e00ff */
[----:B------:R-:W-:-:S04]  /*0c50*/  LOP3.LUT R20, R20, 0x40, RZ, 0xc0, !PT ;  /* 0x0000004014147812 */ /* 0x000fc800078ec0ff */
[----:B------:R-:W-:-:S05]  /*0c60*/  IADD3 R56, P0, PT, R20, UR10, RZ ;  /* 0x0000000a14387c10 */ /* 0x000fca000ff1e0ff */
[----:B------:R-:W-:-:S05]  /*0c70*/  IMAD.X R57, RZ, RZ, UR11, P0 ;  /* 0x0000000bff397e24 */ /* 0x000fca00080e06ff */
[----:B------:R-:W2:Y:S04]  /*0c80*/  LDG.E.128.CONSTANT R20, desc[UR6][R56.64] ;  /* 0x0000000638147981 */ /* 0x000ea8000c1e9d00 */
[----:B------:R-:W3:Y:S04]  /*0c90*/  LDG.E.128.CONSTANT R24, desc[UR6][R56.64+0x10] ;  /* 0x0000100638187981 */ /* 0x000ee8000c1e9d00 */
[----:B------:R-:W4:Y:S01]  /*0ca0*/  LDG.E.128.CONSTANT R28, desc[UR6][R56.64+0x20] ;  /* 0x00002006381c7981 */ /* 0x000f22000c1e9d00 */
[----:B------:R-:W-:Y:S01]  /*0cb0*/  LOP3.LUT R52, R47, 0x1, RZ, 0xc0, !PT ;  /* 0x000000012f347812 */ /* 0x000fe200078ec0ff */
[----:B------:R-:W-:Y:S01]  /*0cc0*/  IMAD.MOV.U32 R54, RZ, RZ, 0x20fd8164 ;  /* 0x20fd8164ff367424 */ /* 0x000fe200078e00ff */
[----:B------:R-:W-:Y:S01]  /*0cd0*/  BSSY.RECONVERGENT B0, `(.L_x_10) ;  /* 0x000002f000007945 */ /* 0x000fe20003800200 */
[----:B------:R-:W-:Y:S01]  /*0ce0*/  IMAD.MOV.U32 R55, RZ, RZ, 0x3da8ff83 ;  /* 0x3da8ff83ff377424 */ /* 0x000fe200078e00ff */
[----:B------:R-:W-:Y:S01]  /*0cf0*/  ISETP.NE.U32.AND P0, PT, R52, 0x1, PT ;  /* 0x000000013400780c */ /* 0x000fe20003f05070 */
[----:B------:R-:W-:-:S03]  /*0d00*/  DMUL R52, R50, R50 ;  /* 0x0000003232347228 */ /* 0x000fc60000000000 */
[----:B------:R-:W-:Y:S02]  /*0d10*/  FSEL R54, R54, -8.06006814911005101289e+34, !P0 ;  /* 0xf9785eba36367808 */ /* 0x000fe40004000000 */
[----:B------:R-:W-:-:S06]  /*0d20*/  FSEL R55, -R55, 0.11223486810922622681, !P0 ;  /* 0x3de5db6537377808 */ /* 0x000fcc0004000100 */
[----:B--2---:R-:W-:-:S08]  /*0d30*/  DFMA R20, R52, R54, R20 ;  /* 0x000000363414722b */ /* 0x004fd00000000014 */
[----:B------:R-:W-:-:S08]  /*0d40*/  DFMA R20, R52, R20, R22 ;  /* 0x000000143414722b */ /* 0x000fd00000000016 */
[----:B---3--:R-:W-:-:S08]  /*0d50*/  DFMA R20, R52, R20, R24 ;  /* 0x000000143414722b */ /* 0x008fd00000000018 */
[----:B------:R-:W-:-:S08]  /*0d60*/  DFMA R20, R52, R20, R26 ;  /* 0x000000143414722b */ /* 0x000fd0000000001a */
[----:B----4-:R-:W-:-:S08]  /*0d70*/  DFMA R20, R52, R20, R28 ;  /* 0x000000143414722b */ /* 0x010fd0000000001c */
[----:B------:R-:W-:-:S08]  /*0d80*/  DFMA R20, R52, R20, R30 ;  /* 0x000000143414722b */ /* 0x000fd0000000001e */
[----:B------:R-:W-:Y:S02]  /*0d90*/  DFMA R50, R20, R50, R50 ;  /* 0x000000321432722b */ /* 0x000fe40000000032 */
[----:B------:R-:W-:-:S10]  /*0da0*/  DFMA R20, R52, R20, 1 ;  /* 0x3ff000003414742b */ /* 0x000fd40000000014 */
[----:B------:R-:W-:Y:S02]  /*0db0*/  FSEL R22, R20, R50, !P0 ;  /* 0x0000003214167208 */ /* 0x000fe40004000000 */
[----:B------:R-:W-:Y:S02]  /*0dc0*/  FSEL R23, R21, R51, !P0 ;  /* 0x0000003315177208 */ /* 0x000fe40004000000 */
[----:B------:R-:W-:-:S04]  /*0dd0*/  LOP3.LUT P0, RZ, R47, 0x2, RZ, 0xc0, !PT ;  /* 0x000000022fff7812 */ /* 0x000fc8000780c0ff */
[----:B------:R-:W-:-:S10]  /*0de0*/  DADD R20, RZ, -R22 ;  /* 0x00000000ff147229 */ /* 0x000fd40000000816 */
[----:B------:R-:W-:Y:S02]  /*0df0*/  FSEL R50, R22, R20, !P0 ;  /* 0x0000001416327208 */ /* 0x000fe40004000000 */
[----:B------:R-:W-:Y:S01]  /*0e00*/  FSEL R51, R23, R21, !P0 ;  /* 0x0000001517337208 */ /* 0x000fe20004000000 */
[----:B------:R-:W-:Y:S06]  /*0e10*/  @!P2 BRA `(.L_x_11) ;  /* 0x000000000060a947 */ /* 0x000fec0003800000 */
[----:B------:R-:W-:Y:S01]  /*0e20*/  UMOV UR8, 0x6dc9c883 ;  /* 0x6dc9c88300087882 */ /* 0x000fe20000000000 */
[----:B------:R-:W-:Y:S01]  /*0e30*/  UMOV UR9, 0x3fe45f30 ;  /* 0x3fe45f3000097882 */ /* 0x000fe20000000000 */
[C---:B------:R-:W-:Y:S02]  /*0e40*/  DSETP.GE.AND P0, PT, |R48|.reuse, 2.14748364800000000000e+09, PT ;  /* 0x41e000003000742a */ /* 0x040fe40003f06200 */
[----:B------:R-:W-:Y:S01]  /*0e50*/  DMUL R20, R48, UR8 ;  /* 0x0000000830147c28 */ /* 0x000fe20008000000 */
[----:B------:R-:W-:Y:S01]  /*0e60*/  UMOV UR8, 0x54442d18 ;  /* 0x54442d1800087882 */ /* 0x000fe20000000000 */
[----:B------:R-:W-:-:S04]  /*0e70*/  UMOV UR9, 0x3ff921fb ;  /* 0x3ff921fb00097882 */ /* 0x000fc80000000000 */
        /* <DEDUP_REMOVED lines=16> */
[----:B------:R-:W-:Y:S01]  /*0f80*/  IMAD.MOV.U32 R53, RZ, RZ, R29 ;  /* 0x000000ffff357224 */ /* 0x000fe200078e001d */
[----:B------:R-:W-:Y:S06]  /*0f90*/  BRA `(.L_x_12) ;  /* 0x0000000000087947 */ /* 0x000fec0003800000 */
.L_x_11:
[----:B------:R-:W-:Y:S01]  /*0fa0*/  DMUL R52, RZ, R48 ;  /* 0x00000030ff347228 */ /* 0x000fe20000000000 */
[----:B------:R-:W-:-:S10]  /*0fb0*/  IMAD.MOV.U32 R47, RZ, RZ, RZ ;  /* 0x000000ffff2f7224 */ /* 0x000fd400078e00ff */
.L_x_12:
[----:B------:R-:W-:Y:S05]  /*0fc0*/  BSYNC.RECONVERGENT B0 ;  /* 0x0000000000007941 */ /* 0x000fea0003800200 */
.L_x_10:
        /* <DEDUP_REMOVED lines=9> */
[----:B------:R-:W-:Y:S01]  /*1060*/  DMUL R50, R12, R50 ;  /* 0x000000320c327228 */ /* 0x000fe20000000000 */
[----:B------:R-:W-:Y:S01]  /*1070*/  IMAD.MOV.U32 R55, RZ, RZ, 0x3da8ff83 ;  /* 0x3da8ff83ff377424 */ /* 0x000fe200078e00ff */
[----:B------:R-:W-:Y:S01]  /*1080*/  ISETP.NE.U32.AND P0, PT, R48, 0x1, PT ;  /* 0x000000013000780c */ /* 0x000fe20003f05070 */
[----:B------:R-:W-:Y:S01]  /*1090*/  DMUL R48, R52, R52 ;  /* 0x0000003434307228 */ /* 0x000fe20000000000 */
[----:B------:R-:W-:Y:S01]  /*10a0*/  VIADD R0, R0, 0x1 ;  /* 0x0000000100007836 */ /* 0x000fe20000000000 */
[----:B------:R-:W-:Y:S01]  /*10b0*/  IADD3 R4, P1, PT, R4, 0x8, RZ ;  /* 0x0000000804047810 */ /* 0x000fe20007f3e0ff */
[----:B------:R-:W-:Y:S01]  /*10c0*/  DADD R36, R36, 1 ;  /* 0x3ff0000024247429 */ /* 0x000fe20000000000 */
[----:B------:R-:W-:-:S02]  /*10d0*/  FSEL R54, R54, -8.06006814911005101289e+34, !P0 ;  /* 0xf9785eba36367808 */ /* 0x000fc40004000000 */
[----:B------:R-:W-:Y:S01]  /*10e0*/  FSEL R55, -R55, 0.11223486810922622681, !P0 ;  /* 0x3de5db6537377808 */ /* 0x000fe20004000100 */
[----:B------:R-:W-:-:S05]  /*10f0*/  IMAD.X R5, RZ, RZ, R5, P1 ;  /* 0x000000ffff057224 */ /* 0x000fca00008e0605 */
        /* <DEDUP_REMOVED lines=13> */
[----:B------:R-:W-:Y:S02]  /*11d0*/  FSEL R21, R23, R21, !P0 ;  /* 0x0000001517157208 */ /* 0x000fe40004000000 */
[----:B------:R-:W-:-:S04]  /*11e0*/  ISETP.NE.AND P0, PT, R0, RZ, PT ;  /* 0x000000ff0000720c */ /* 0x000fc80003f05270 */
[----:B------:R-:W-:-:S08]  /*11f0*/  DMUL R20, R12, R20 ;  /* 0x000000140c147228 */ /* 0x000fd00000000000 */
[-C--:B------:R-:W-:Y:S02]  /*1200*/  DMUL R22, RZ, R20.reuse ;  /* 0x00000014ff167228 */ /* 0x080fe40000000000 */
[----:B-----5:R-:W-:-:S06]  /*1210*/  DMUL R20, R42, R20 ;  /* 0x000000142a147228 */ /* 0x020fcc0000000000 */
[-C--:B------:R-:W-:Y:S02]  /*1220*/  DFMA R22, R42, R50.reuse, -R22 ;  /* 0x000000322a16722b */ /* 0x080fe40000000816 */
[----:B------:R-:W-:-:S06]  /*1230*/  DFMA R20, RZ, R50, R20 ;  /* 0x00000032ff14722b */ /* 0x000fcc0000000014 */
[----:B------:R-:W-:Y:S02]  /*1240*/  DADD R40, R22, R40 ;  /* 0x0000000016287229 */ /* 0x000fe40000000028 */
[----:B------:R-:W-:Y:S01]  /*1250*/  DADD R38, R20, R38 ;  /* 0x0000000014267229 */ /* 0x000fe20000000026 */
[----:B------:R-:W-:Y:S10]  /*1260*/  @P0 BRA `(.L_x_13) ;  /* 0xfffffff400d80947 */ /* 0x000ff4000383ffff */
[----:B------:R-:W0:Y:S01]  /*1270*/  LDCU UR5, c[0x0][0x3f8] ;  /* 0x00007f00ff0577ac */ /* 0x000e220008000800 */
[----:B------:R-:W-:Y:S01]  /*1280*/  VIADD R44, R44, 0x1 ;  /* 0x000000012c2c7836 */ /* 0x000fe20000000000 */
[----:B------:R-:W-:Y:S02]  /*1290*/  DADD R18, R40, R18 ;  /* 0x0000000028127229 */ /* 0x000fe40000000012 */
[----:B------:R-:W-:Y:S02]  /*12a0*/  DADD R16, R38, R16 ;  /* 0x0000000026107229 */ /* 0x000fe40000000010 */
[----:B0-----:R-:W-:-:S13]  /*12b0*/  ISETP.NE.AND P0, PT, R44, UR5, PT ;  /* 0x000000052c007c0c */ /* 0x001fda000bf05270 */
[----:B------:R-:W-:Y:S05]  /*12c0*/  @P0 BRA `(.L_x_14) ;  /* 0xfffffff000c40947 */ /* 0x000fea000383ffff */
[----:B------:R-:W0:Y:S01]  /*12d0*/  LDC.64 R2, c[0x0][0x380] ;  /* 0x0000e000ff027b82 */ /* 0x000e220000000a00 */
[----:B------:R-:W1:Y:S07]  /*12e0*/  LDCU UR5, c[0x0][0x400] ;  /* 0x00008000ff0577ac */ /* 0x000e6e0008000800 */
[----:B------:R-:W2:Y:S01]  /*12f0*/  LDC.64 R4, c[0x0][0x388] ;  /* 0x0000e200ff047b82 */ /* 0x000ea20000000a00 */
[----:B0-----:R-:W-:-:S05]  /*1300*/  IMAD.WIDE R2, R46, 0x8, R2 ;  /* 0x000000082e027825 */ /* 0x001fca00078e0202 */
[----:B------:R4:W-:Y:S01]  /*1310*/  STG.E.64 desc[UR6][R2.64], R18 ;  /* 0x0000001202007986 */ /* 0x0009e2000c101b06 */
[----:B--2---:R-:W-:-:S04]  /*1320*/  IMAD.WIDE R4, R46, 0x8, R4 ;  /* 0x000000082e047825 */ /* 0x004fc800078e0204 */
[----:B------:R-:W-:Y:S01]  /*1330*/  IMAD.IADD R46, R45, 0x1, R46 ;  /* 0x000000012d2e7824 */ /* 0x000fe200078e022e */
[----:B------:R4:W-:Y:S04]  /*1340*/  STG.E.64 desc[UR6][R4.64], R16 ;  /* 0x0000001004007986 */ /* 0x0009e8000c101b06 */
[----:B-1----:R-:W-:-:S13]  /*1350*/  ISETP.GE.AND P0, PT, R46, UR5, PT ;  /* 0x000000052e007c0c */ /* 0x002fda000bf06270 */
[----:B----4-:R-:W-:Y:S05]  /*1360*/  @!P0 BRA `(.L_x_15) ;  /* 0xfffffff0006c8947 */ /* 0x010fea000383ffff */
[----:B------:R-:W-:Y:S05]  /*1370*/  EXIT ;  /* 0x000000000000794d */ /* 0x000fea0003800000 */
        .weak           $__internal_0_$__cuda_sm20_div_rn_f64_full
        .type           $__internal_0_$__cuda_sm20_div_rn_f64_full,@function
        .size           $__internal_0_$__cuda_sm20_div_rn_f64_full,($_Z3IPRPdS_PKdS1_S1_S1_S1_S1_S1_S1_S1_S1_S1_S1_S1_iii$__internal_trig_reduction_slowpathd - $__internal_0_$__cuda_sm20_div_rn_f64_full)
$__internal_0_$__cuda_sm20_div_rn_f64_full:
[C---:B------:R-:W-:Y:S01]  /*1380*/  FSETP.GEU.AND P0, PT, |R15|.reuse, 1.469367938527859385e-39, PT ;  /* 0x001000000f00780b */ /* 0x040fe20003f0e200 */
[--C-:B------:R-:W-:Y:S01]  /*1390*/  IMAD.MOV.U32 R4, RZ, RZ, R14.reuse ;  /* 0x000000ffff047224 */ /* 0x100fe200078e000e */
[C---:B------:R-:W-:Y:S01]  /*13a0*/  LOP3.LUT R2, R15.reuse, 0x800fffff, RZ, 0xc0, !PT ;  /* 0x800fffff0f027812 */ /* 0x040fe200078ec0ff */
[----:B------:R-:W-:Y:S01]  /*13b0*/  IMAD.MOV.U32 R5, RZ, RZ, R15 ;  /* 0x000000ffff057224 */ /* 0x000fe200078e000f */
[----:B------:R-:W-:Y:S01]  /*13c0*/  LOP3.LUT R30, R15, 0x7ff00000, RZ, 0xc0, !PT ;  /* 0x7ff000000f1e7812 */ /* 0x000fe200078ec0ff */
[----:B------:R-:W-:Y:S01]  /*13d0*/  IMAD.MOV.U32 R21, RZ, RZ, R33 ;  /* 0x000000ffff157224 */ /* 0x000fe200078e0021 */
[----:B------:R-:W-:Y:S01]  /*13e0*/  LOP3.LUT R3, R2, 0x3ff00000, RZ, 0xfc, !PT ;  /* 0x3ff0000002037812 */ /* 0x000fe200078efcff */
[----:B------:R-:W-:Y:S01]  /*13f0*/  IMAD.MOV.U32 R2, RZ, RZ, R14 ;  /* 0x000000ffff027224 */ /* 0x000fe200078e000e */
[----:B------:R-:W-:Y:S01]  /*1400*/  BSSY.RECONVERGENT B0, `(.L_x_16) ;  /* 0x0000053000007945 */ /* 0x000fe20003800200 */
[----:B------:R-:W-:Y:S01]  /*1410*/  IMAD.MOV.U32 R22, RZ, RZ, 0x1 ;  /* 0x00000001ff167424 */ /* 0x000fe200078e00ff */
[C---:B------:R-:W-:Y:S01]  /*1420*/  FSETP.GEU.AND P2, PT, |R21|.reuse, 1.469367938527859385e-39, PT ;  /* 0x001000001500780b */ /* 0x040fe20003f4e200 */
[----:B------:R-:W-:Y:S01]  /*1430*/  IMAD.MOV.U32 R34, RZ, RZ, 0x1ca00000 ;  /* 0x1ca00000ff227424 */ /* 0x000fe200078e00ff */
[----:B------:R-:W-:Y:S01]  /*1440*/  LOP3.LUT R35, R21, 0x7ff00000, RZ, 0xc0, !PT ;  /* 0x7ff0000015237812 */ /* 0x000fe200078ec0ff */
[----:B------:R-:W-:Y:S01]  /*1450*/  @!P0 DMUL R2, R4, 8.98846567431157953865e+307 ;  /* 0x7fe0000004028828 */ /* 0x000fe20000000000 */
[----:B------:R-:W-:-:S02]  /*1460*/  IMAD.MOV.U32 R20, RZ, RZ, R32 ;  /* 0x000000ffff147224 */ /* 0x000fc400078e0020 */
[----:B------:R-:W-:Y:S01]  /*1470*/  ISETP.GE.U32.AND P1, PT, R35, R30, PT ;  /* 0x0000001e2300720c */ /* 0x000fe20003f26070 */
[----:B------:R-:W-:Y:S02]  /*1480*/  IMAD.MOV.U32 R31, RZ, RZ, R35 ;  /* 0x000000ffff1f7224 */ /* 0x000fe400078e0023 */
[----:B------:R-:W0:Y:S04]  /*1490*/  MUFU.RCP64H R23, R3 ;  /* 0x0000000300177308 */ /* 0x000e280000001800 */
[----:B------:R-:W-:Y:S02]  /*14a0*/  @!P2 LOP3.LUT R26, R5, 0x7ff00000, RZ, 0xc0, !PT ;  /* 0x7ff00000051aa812 */ /* 0x000fe400078ec0ff */
[----:B------:R-:W-:Y:S02]  /*14b0*/  @!P0 LOP3.LUT R30, R3, 0x7ff00000, RZ, 0xc0, !PT ;  /* 0x7ff00000031e8812 */ /* 0x000fe400078ec0ff */
[----:B------:R-:W-:-:S03]  /*14c0*/  @!P2 ISETP.GE.U32.AND P3, PT, R35, R26, PT ;  /* 0x0000001a2300a20c */ /* 0x000fc60003f66070 */
[----:B------:R-:W-:Y:S01]  /*14d0*/  VIADD R37, R30, 0xffffffff ;  /* 0xffffffff1e257836 */ /* 0x000fe20000000000 */
[----:B0-----:R-:W-:-:S08]  /*14e0*/  DFMA R24, R22, -R2, 1 ;  /* 0x3ff000001618742b */ /* 0x001fd00000000802 */
[----:B------:R-:W-:-:S08]  /*14f0*/  DFMA R24, R24, R24, R24 ;  /* 0x000000181818722b */ /* 0x000fd00000000018 */
[----:B------:R-:W-:Y:S01]  /*1500*/  DFMA R26, R22, R24, R22 ;  /* 0x00000018161a722b */ /* 0x000fe20000000016 */
[C---:B------:R-:W-:Y:S01]  /*1510*/  @!P2 SEL R25, R34.reuse, 0x63400000, !P3 ;  /* 0x634000002219a807 */ /* 0x040fe20005800000 */
[----:B------:R-:W-:Y:S01]  /*1520*/  IMAD.MOV.U32 R22, RZ, RZ, R20 ;  /* 0x000000ffff167224 */ /* 0x000fe200078e0014 */
[----:B------:R-:W-:Y:S01]  /*1530*/  SEL R23, R34, 0x63400000, !P1 ;  /* 0x6340000022177807 */ /* 0x000fe20004800000 */
[----:B------:R-:W-:Y:S01]  /*1540*/  @!P2 IMAD.MOV.U32 R24, RZ, RZ, RZ ;  /* 0x000000ffff18a224 */ /* 0x000fe200078e00ff */
[--C-:B------:R-:W-:Y:S02]  /*1550*/  @!P2 LOP3.LUT R25, R25, 0x80000000, R21.reuse, 0xf8, !PT ;  /* 0x800000001919a812 */ /* 0x100fe400078ef815 */
[----:B------:R-:W-:Y:S01]  /*1560*/  LOP3.LUT R23, R23, 0x800fffff, R21, 0xf8, !PT ;  /* 0x800fffff17177812 */ /* 0x000fe200078ef815 */
[----:B------:R-:W-:Y:S01]  /*1570*/  DFMA R28, R26, -R2, 1 ;  /* 0x3ff000001a1c742b */ /* 0x000fe20000000802 */
[----:B------:R-:W-:-:S06]  /*1580*/  @!P2 LOP3.LUT R25, R25, 0x100000, RZ, 0xfc, !PT ;  /* 0x001000001919a812 */ /* 0x000fcc00078efcff */
[----:B------:R-:W-:Y:S02]  /*1590*/  @!P2 DFMA R22, R22, 2, -R24 ;  /* 0x400000001616a82b */ /* 0x000fe40000000818 */
[----:B------:R-:W-:-:S08]  /*15a0*/  DFMA R28, R26, R28, R26 ;  /* 0x0000001c1a1c722b */ /* 0x000fd0000000001a */
[----:B------:R-:W-:Y:S01]  /*15b0*/  @!P2 LOP3.LUT R31, R23, 0x7ff00000, RZ, 0xc0, !PT ;  /* 0x7ff00000171fa812 */ /* 0x000fe200078ec0ff */
[----:B------:R-:W-:-:S04]  /*15c0*/  DMUL R24, R28, R22 ;  /* 0x000000161c187228 */ /* 0x000fc80000000000 */
[----:B------:R-:W-:-:S04]  /*15d0*/  VIADD R36, R31, 0xffffffff ;  /* 0xffffffff1f247836 */ /* 0x000fc80000000000 */
[----:B------:R-:W-:Y:S01]  /*15e0*/  DFMA R26, R24, -R2, R22 ;  /* 0x80000002181a722b */ /* 0x000fe20000000016 */
[----:B------:R-:W-:-:S04]  /*15f0*/  ISETP.GT.U32.AND P0, PT, R36, 0x7feffffe, PT ;  /* 0x7feffffe2400780c */ /* 0x000fc80003f04070 */
[----:B------:R-:W-:-:S03]  /*1600*/  ISETP.GT.U32.OR P0, PT, R37, 0x7feffffe, P0 ;  /* 0x7feffffe2500780c */ /* 0x000fc60000704470 */
[----:B------:R-:W-:-:S10]  /*1610*/  DFMA R24, R28, R26, R24 ;  /* 0x0000001a1c18722b */ /* 0x000fd40000000018 */
[----:B------:R-:W-:Y:S05]  /*1620*/  @P0 BRA `(.L_x_17) ;  /* 0x00000000006c0947 */ /* 0x000fea0003800000 */
[----:B------:R-:W-:-:S04]  /*1630*/  LOP3.LUT R26, R5, 0x7ff00000, RZ, 0xc0, !PT ;  /* 0x7ff00000051a7812 */ /* 0x000fc800078ec0ff */
[CC--:B------:R-:W-:Y:S02]  /*1640*/  VIADDMNMX R20, R35.reuse, -R26.reuse, 0xb9600000, !PT ;  /* 0xb960000023147446 */ /* 0x0c0fe4000780091a */
[----:B------:R-:W-:Y:S02]  /*1650*/  ISETP.GE.U32.AND P0, PT, R35, R26, PT ;  /* 0x0000001a2300720c */ /* 0x000fe40003f06070 */
[----:B------:R-:W-:Y:S02]  /*1660*/  VIMNMX R20, PT, PT, R20, 0x46a00000, PT ;  /* 0x46a0000014147848 */ /* 0x000fe40003fe0100 */
[----:B------:R-:W-:-:S05]  /*1670*/  SEL R21, R34, 0x63400000, !P0 ;  /* 0x6340000022157807 */ /* 0x000fca0004000000 */
[----:B------:R-:W-:Y:S02]  /*1680*/  IMAD.IADD R28, R20, 0x1, -R21 ;  /* 0x00000001141c7824 */ /* 0x000fe400078e0a15 */
[----:B------:R-:W-:Y:S02]  /*1690*/  IMAD.MOV.U32 R20, RZ, RZ, RZ ;  /* 0x000000ffff147224 */ /* 0x000fe400078e00ff */
[----:B------:R-:W-:-:S06]  /*16a0*/  VIADD R21, R28, 0x7fe00000 ;  /* 0x7fe000001c157836 */ /* 0x000fcc0000000000 */
[----:B------:R-:W-:-:S10]  /*16b0*/  DMUL R26, R24, R20 ;  /* 0x00000014181a7228 */ /* 0x000fd40000000000 */
[----:B------:R-:W-:-:S13]  /*16c0*/  FSETP.GTU.AND P0, PT, |R27|, 1.469367938527859385e-39, PT ;  /* 0x001000001b00780b */ /* 0x000fda0003f0c200 */
[----:B------:R-:W-:Y:S05]  /*16d0*/  @P0 BRA `(.L_x_18) ;  /* 0x0000000000940947 */ /* 0x000fea0003800000 */
[----:B------:R-:W-:Y:S01]  /*16e0*/  DFMA R2, R24, -R2, R22 ;  /* 0x800000021802722b */ /* 0x000fe20000000016 */
[----:B------:R-:W-:-:S09]  /*16f0*/  IMAD.MOV.U32 R20, RZ, RZ, RZ ;  /* 0x000000ffff147224 */ /* 0x000fd200078e00ff */
[C---:B------:R-:W-:Y:S02]  /*1700*/  FSETP.NEU.AND P0, PT, R3.reuse, RZ, PT ;  /* 0x000000ff0300720b */ /* 0x040fe40003f0d000 */
[----:B------:R-:W-:-:S04]  /*1710*/  LOP3.LUT R5, R3, 0x80000000, R5, 0x48, !PT ;  /* 0x8000000003057812 */ /* 0x000fc800078e4805 */
[----:B------:R-:W-:-:S07]  /*1720*/  LOP3.LUT R21, R5, R21, RZ, 0xfc, !PT ;  /* 0x0000001505157212 */ /* 0x000fce00078efcff */
[----:B------:R-:W-:Y:S05]  /*1730*/  @!P0 BRA `(.L_x_18) ;  /* 0x00000000007c8947 */ /* 0x000fea0003800000 */
[----:B------:R-:W-:Y:S01]  /*1740*/  IMAD.MOV R3, RZ, RZ, -R28 ;  /* 0x000000ffff037224 */ /* 0x000fe200078e0a1c */
[----:B------:R-:W-:Y:S01]  /*1750*/  DMUL.RP R20, R24, R20 ;  /* 0x0000001418147228 */ /* 0x000fe20000008000 */
[----:B------:R-:W-:-:S06]  /*1760*/  IMAD.MOV.U32 R2, RZ, RZ, RZ ;  /* 0x000000ffff027224 */ /* 0x000fcc00078e00ff */
[----:B------:R-:W-:-:S03]  /*1770*/  DFMA R2, R26, -R2, R24 ;  /* 0x800000021a02722b */ /* 0x000fc60000000018 */
[----:B------:R-:W-:-:S03]  /*1780*/  LOP3.LUT R5, R21, R5, RZ, 0x3c, !PT ;  /* 0x0000000515057212 */ /* 0x000fc600078e3cff */
[----:B------:R-:W-:-:S04]  /*1790*/  IADD3 R2, PT, PT, -R28, -0x43300000, RZ ;  /* 0xbcd000001c027810 */ /* 0x000fc80007ffe1ff */
[----:B------:R-:W-:-:S04]  /*17a0*/  FSETP.NEU.AND P0, PT, |R3|, R2, PT ;  /* 0x000000020300720b */ /* 0x000fc80003f0d200 */
[----:B------:R-:W-:Y:S02]  /*17b0*/  FSEL R26, R20, R26, !P0 ;  /* 0x0000001a141a7208 */ /* 0x000fe40004000000 */
[----:B------:R-:W-:Y:S01]  /*17c0*/  FSEL R27, R5, R27, !P0 ;  /* 0x0000001b051b7208 */ /* 0x000fe20004000000 */
[----:B------:R-:W-:Y:S06]  /*17d0*/  BRA `(.L_x_18) ;  /* 0x0000000000547947 */ /* 0x000fec0003800000 */
.L_x_17:
[----:B------:R-:W-:-:S14]  /*17e0*/  DSETP.NAN.AND P0, PT, R20, R20, PT ;  /* 0x000000141400722a */ /* 0x000fdc0003f08000 */
[----:B------:R-:W-:Y:S05]  /*17f0*/  @P0 BRA `(.L_x_19) ;  /* 0x0000000000440947 */ /* 0x000fea0003800000 */
[----:B------:R-:W-:-:S14]  /*1800*/  DSETP.NAN.AND P0, PT, R4, R4, PT ;  /* 0x000000040400722a */ /* 0x000fdc0003f08000 */
[----:B------:R-:W-:Y:S05]  /*1810*/  @P0 BRA `(.L_x_20) ;  /* 0x0000000000300947 */ /* 0x000fea0003800000 */
[----:B------:R-:W-:Y:S01]  /*1820*/  ISETP.NE.AND P0, PT, R31, R30, PT ;  /* 0x0000001e1f00720c */ /* 0x000fe20003f05270 */
[----:B------:R-:W-:Y:S02]  /*1830*/  IMAD.MOV.U32 R26, RZ, RZ, 0x0 ;  /* 0x00000000ff1a7424 */ /* 0x000fe400078e00ff */
[----:B------:R-:W-:-:S10]  /*1840*/  IMAD.MOV.U32 R27, RZ, RZ, -0x80000 ;  /* 0xfff80000ff1b7424 */ /* 0x000fd400078e00ff */
[----:B------:R-:W-:Y:S05]  /*1850*/  @!P0 BRA `(.L_x_18) ;  /* 0x0000000000348947 */ /* 0x000fea0003800000 */
[----:B------:R-:W-:Y:S02]  /*1860*/  ISETP.NE.AND P0, PT, R31, 0x7ff00000, PT ;  /* 0x7ff000001f00780c */ /* 0x000fe40003f05270 */
[----:B------:R-:W-:Y:S02]  /*1870*/  LOP3.LUT R27, R21, 0x80000000, R5, 0x48, !PT ;  /* 0x80000000151b7812 */ /* 0x000fe400078e4805 */
[----:B------:R-:W-:-:S13]  /*1880*/  ISETP.EQ.OR P0, PT, R30, RZ, !P0 ;  /* 0x000000ff1e00720c */ /* 0x000fda0004702670 */
[----:B------:R-:W-:Y:S01]  /*1890*/  @P0 LOP3.LUT R2, R27, 0x7ff00000, RZ, 0xfc, !PT ;  /* 0x7ff000001b020812 */ /* 0x000fe200078efcff */
[----:B------:R-:W-:Y:S02]  /*18a0*/  @!P0 IMAD.MOV.U32 R26, RZ, RZ, RZ ;  /* 0x000000ffff1a8224 */ /* 0x000fe400078e00ff */
[----:B------:R-:W-:Y:S02]  /*18b0*/  @P0 IMAD.MOV.U32 R26, RZ, RZ, RZ ;  /* 0x000000ffff1a0224 */ /* 0x000fe400078e00ff */
[----:B------:R-:W-:Y:S01]  /*18c0*/  @P0 IMAD.MOV.U32 R27, RZ, RZ, R2 ;  /* 0x000000ffff1b0224 */ /* 0x000fe200078e0002 */
[----:B------:R-:W-:Y:S06]  /*18d0*/  BRA `(.L_x_18) ;  /* 0x0000000000147947 */ /* 0x000fec0003800000 */
.L_x_20:
[----:B------:R-:W-:Y:S01]  /*18e0*/  LOP3.LUT R27, R5, 0x80000, RZ, 0xfc, !PT ;  /* 0x00080000051b7812 */ /* 0x000fe200078efcff */
[----:B------:R-:W-:Y:S01]  /*18f0*/  IMAD.MOV.U32 R26, RZ, RZ, R4 ;  /* 0x000000ffff1a7224 */ /* 0x000fe200078e0004 */
[----:B------:R-:W-:Y:S06]  /*1900*/  BRA `(.L_x_18) ;  /* 0x0000000000087947 */ /* 0x000fec0003800000 */
.L_x_19:
[----:B------:R-:W-:Y:S01]  /*1910*/  LOP3.LUT R27, R21, 0x80000, RZ, 0xfc, !PT ;  /* 0x00080000151b7812 */ /* 0x000fe200078efcff */
[----:B------:R-:W-:-:S07]  /*1920*/  IMAD.MOV.U32 R26, RZ, RZ, R20 ;  /* 0x000000ffff1a7224 */ /* 0x000fce00078e0014 */
.L_x_18:
[----:B------:R-:W-:Y:S05]  /*1930*/  BSYNC.RECONVERGENT B0 ;  /* 0x0000000000007941 */ /* 0x000fea0003800200 */
.L_x_16:
[----:B------:R-:W-:Y:S02]  /*1940*/  IMAD.MOV.U32 R2, RZ, RZ, R0 ;  /* 0x000000ffff027224 */ /* 0x000fe400078e0000 */
[----:B------:R-:W-:-:S04]  /*1950*/  IMAD.MOV.U32 R3, RZ, RZ, 0x0 ;  /* 0x00000000ff037424 */ /* 0x000fc800078e00ff */
[----:B------:R-:W-:Y:S05]  /*1960*/  RET.REL.NODEC R2 `(_Z3IPRPdS_PKdS1_S1_S1_S1_S1_S1_S1_S1_S1_S1_S1_S1_iii) ;  /* 0xffffffe402a47950 */ /* 0x000fea0003c3ffff */
        .type           $_Z3IPRPdS_PKdS1_S1_S1_S1_S1_S1_S1_S1_S1_S1_S1_S1_iii$__internal_trig_reduction_slowpathd,@function
        .size           $_Z3IPRPdS_PKdS1_S1_S1_S1_S1_S1_S1_S1_S1_S1_S1_S1_iii$__internal_trig_reduction_slowpathd,(.L_x_30 - $_Z3IPRPdS_PKdS1_S1_S1_S1_S1_S1_S1_S1_S1_S1_S1_S1_iii$__internal_trig_reduction_slowpathd)
$_Z3IPRPdS_PKdS1_S1_S1_S1_S1_S1_S1_S1_S1_S1_S1_S1_iii$__internal_trig_reduction_slowpathd:
[--C-:B------:R-:W-:Y:S01]  /*1970*/  SHF.R.U32.HI R22, RZ, 0x14, R21.reuse ;  /* 0x00000014ff167819 */ /* 0x100fe20000011615 */
[----:B------:R-:W-:Y:S02]  /*1980*/  IMAD.MOV.U32 R29, RZ, RZ, R21 ;  /* 0x000000ffff1d7224 */ /* 0x000fe400078e0015 */
[----:B------:R-:W-:Y:S01]  /*1990*/  IMAD.MOV.U32 R23, RZ, RZ, RZ ;  /* 0x000000ffff177224 */ /* 0x000fe200078e00ff */
[----:B------:R-:W-:-:S04]  /*19a0*/  LOP3.LUT R24, R22, 0x7ff, RZ, 0xc0, !PT ;  /* 0x000007ff16187812 */ /* 0x000fc800078ec0ff */
[----:B------:R-:W-:-:S13]  /*19b0*/  ISETP.NE.AND P0, PT, R24, 0x7ff, PT ;  /* 0x000007ff1800780c */ /* 0x000fda0003f05270 */
[----:B------:R-:W-:Y:S05]  /*19c0*/  @!P0 BRA `(.L_x_21) ;  /* 0x0000000800488947 */ /* 0x000fea0003800000 */
[----:B------:R-:W-:Y:S01]  /*19d0*/  VIADD R24, R24, 0xfffffc00 ;  /* 0xfffffc0018187836 */ /* 0x000fe20000000000 */
[----:B------:R-:W-:Y:S01]  /*19e0*/  BSSY.RECONVERGENT B2, `(.L_x_22) ;  /* 0x000002f000027945 */ /* 0x000fe20003800200 */
[----:B------:R-:W-:-:S03]  /*19f0*/  CS2R R26, SRZ ;  /* 0x00000000001a7805 */ /* 0x000fc6000001ff00 */
[----:B------:R-:W-:Y:S02]  /*1a00*/  SHF.R.U32.HI R23, RZ, 0x6, R24 ;  /* 0x00000006ff177819 */ /* 0x000fe40000011618 */
[----:B------:R-:W-:Y:S02]  /*1a10*/  ISETP.GE.U32.AND P0, PT, R24, 0x80, PT ;  /* 0x000000801800780c */ /* 0x000fe40003f06070 */
[C---:B------:R-:W-:Y:S02]  /*1a20*/  IADD3 R30, PT, PT, -R23.reuse, 0x13, RZ ;  /* 0x00000013171e7810 */ /* 0x040fe40007ffe1ff */
[----:B------:R-:W-:Y:S02]  /*1a30*/  IADD3 R55, PT, PT, -R23, 0xf, RZ ;  /* 0x0000000f17377810 */ /* 0x000fe40007ffe1ff */
[----:B------:R-:W-:-:S04]  /*1a40*/  SEL R30, R30, 0x12, P0 ;  /* 0x000000121e1e7807 */ /* 0x000fc80000000000 */
[----:B------:R-:W-:-:S13]  /*1a50*/  ISETP.GE.AND P0, PT, R55, R30, PT ;  /* 0x0000001e3700720c */ /* 0x000fda0003f06270 */
[----:B------:R-:W-:Y:S05]  /*1a60*/  @P0 BRA `(.L_x_23) ;  /* 0x0000000000980947 */ /* 0x000fea0003800000 */
[----:B------:R-:W0:Y:S01]  /*1a70*/  LDC.64 R24, c[0x0][0x358] ;  /* 0x0000d600ff187b82 */ /* 0x000e220000000a00 */
[C---:B------:R-:W-:Y:S01]  /*1a80*/  SHF.L.U64.HI R31, R28.reuse, 0xb, R29 ;  /* 0x0000000b1c1f7819 */ /* 0x040fe2000001021d */
[----:B------:R-:W-:Y:S01]  /*1a90*/  BSSY.RECONVERGENT B3, `(.L_x_24) ;  /* 0x0000022000037945 */ /* 0x000fe20003800200 */
[----:B------:R-:W-:Y:S01]  /*1aa0*/  IMAD.SHL.U32 R47, R28, 0x800, RZ ;  /* 0x000008001c2f7824 */ /* 0x000fe200078e00ff */
[----:B------:R-:W-:Y:S01]  /*1ab0*/  IADD3 R53, PT, PT, RZ, -R23, -R30 ;  /* 0x80000017ff357210 */ /* 0x000fe20007ffe81e */
[----:B------:R-:W-:Y:S01]  /*1ac0*/  IMAD.MOV.U32 R52, RZ, RZ, RZ ;  /* 0x000000ffff347224 */ /* 0x000fe200078e00ff */
[----:B------:R-:W-:Y:S02]  /*1ad0*/  CS2R R26, SRZ ;  /* 0x00000000001a7805 */ /* 0x000fe4000001ff00 */
[----:B------:R-:W-:-:S07]  /*1ae0*/  LOP3.LUT R31, R31, 0x80000000, RZ, 0xfc, !PT ;  /* 0x800000001f1f7812 */ /* 0x000fce00078efcff */
.L_x_25:
[----:B------:R-:W1:Y:S01]  /*1af0*/  LDC.64 R28, c[0x4][RZ] ;  /* 0x01000000ff1c7b82 */ /* 0x000e620000000a00 */
[----:B0-----:R-:W-:Y:S02]  /*1b00*/  R2UR UR8, R24 ;  /* 0x00000000180872ca */ /* 0x001fe400000e0000 */
[----:B------:R-:W-:Y:S01]  /*1b10*/  R2UR UR9, R25 ;  /* 0x00000000190972ca */ /* 0x000fe200000e0000 */
[----:B-1----:R-:W-:-:S12]  /*1b20*/  IMAD.WIDE R28, R55, 0x8, R28 ;  /* 0x00000008371c7825 */ /* 0x002fd800078e021c */
[----:B------:R-:W2:Y:S01]  /*1b30*/  LDG.E.64.CONSTANT R28, desc[UR8][R28.64] ;  /* 0x000000081c1c7981 */ /* 0x000ea2000c1e9b00 */
[----:B------:R-:W-:Y:S02]  /*1b40*/  VIADD R53, R53, 0x1 ;  /* 0x0000000135357836 */ /* 0x000fe40000000000 */
[----:B------:R-:W-:Y:S02]  /*1b50*/  VIADD R55, R55, 0x1 ;  /* 0x0000000137377836 */ /* 0x000fe40000000000 */
[----:B--2---:R-:W-:-:S04]  /*1b60*/  IMAD.WIDE.U32 R26, P3, R28, R47, R26 ;  /* 0x0000002f1c1a7225 */ /* 0x004fc8000786001a */
[----:B------:R-:W-:Y:S02]  /*1b70*/  IMAD R57, R28, R31, RZ ;  /* 0x0000001f1c397224 */ /* 0x000fe400078e02ff */
[CC--:B------:R-:W-:Y:S02]  /*1b80*/  IMAD R54, R29.reuse, R47.reuse, RZ ;  /* 0x0000002f1d367224 */ /* 0x0c0fe400078e02ff */
[----:B------:R-:W-:Y:S01]  /*1b90*/  IMAD.HI.U32 R59, R29, R47, RZ ;  /* 0x0000002f1d3b7227 */ /* 0x000fe200078e00ff */
[----:B------:R-:W-:-:S03]  /*1ba0*/  IADD3 R27, P0, PT, R57, R27, RZ ;  /* 0x0000001b391b7210 */ /* 0x000fc60007f1e0ff */
[----:B------:R-:W-:Y:S01]  /*1bb0*/  IMAD R57, R52, 0x8, R1 ;  /* 0x0000000834397824 */ /* 0x000fe200078e0201 */
[----:B------:R-:W-:Y:S01]  /*1bc0*/  IADD3 R27, P1, PT, R54, R27, RZ ;  /* 0x0000001b361b7210 */ /* 0x000fe20007f3e0ff */
[----:B------:R-:W-:-:S04]  /*1bd0*/  IMAD.HI.U32 R54, R28, R31, RZ ;  /* 0x0000001f1c367227 */ /* 0x000fc800078e00ff */
[----:B------:R-:W-:Y:S01]  /*1be0*/  IMAD.X R28, RZ, RZ, R54, P3 ;  /* 0x000000ffff1c7224 */ /* 0x000fe200018e0636 */
[----:B------:R0:W-:Y:S01]  /*1bf0*/  STL.64 [R57], R26 ;  /* 0x0000001a39007387 */ /* 0x0001e20000100a00 */
[----:B------:R-:W-:-:S03]  /*1c00*/  IMAD.HI.U32 R54, R29, R31, RZ ;  /* 0x0000001f1d367227 */ /* 0x000fc600078e00ff */
[----:B------:R-:W-:Y:S01]  /*1c10*/  IADD3.X R28, P0, PT, R59, R28, RZ, P0, !PT ;  /* 0x0000001c3b1c7210 */ /* 0x000fe2000071e4ff */
[----:B------:R-:W-:Y:S02]  /*1c20*/  IMAD R29, R29, R31, RZ ;  /* 0x0000001f1d1d7224 */ /* 0x000fe400078e02ff */
[----:B------:R-:W-:-:S03]  /*1c30*/  VIADD R52, R52, 0x1 ;  /* 0x0000000134347836 */ /* 0x000fc60000000000 */
[----:B------:R-:W-:Y:S01]  /*1c40*/  IADD3.X R29, P1, PT, R29, R28, RZ, P1, !PT ;  /* 0x0000001c1d1d7210 */ /* 0x000fe20000f3e4ff */
[----:B------:R-:W-:Y:S01]  /*1c50*/  IMAD.X R28, RZ, RZ, R54, P0 ;  /* 0x000000ffff1c7224 */ /* 0x000fe200000e0636 */
[----:B------:R-:W-:-:S03]  /*1c60*/  ISETP.NE.AND P0, PT, R53, -0xf, PT ;  /* 0xfffffff13500780c */ /* 0x000fc60003f05270 */
[----:B------:R-:W-:Y:S02]  /*1c70*/  IMAD.X R28, RZ, RZ, R28, P1 ;  /* 0x000000ffff1c7224 */ /* 0x000fe400008e061c */
[----:B0-----:R-:W-:Y:S02]  /*1c80*/  IMAD.MOV.U32 R26, RZ, RZ, R29 ;  /* 0x000000ffff1a7224 */ /* 0x001fe400078e001d */
[----:B------:R-:W-:-:S06]  /*1c90*/  IMAD.MOV.U32 R27, RZ, RZ, R28 ;  /* 0x000000ffff1b7224 */ /* 0x000fcc00078e001c */
[----:B------:R-:W-:Y:S05]  /*1ca0*/  @P0 BRA `(.L_x_25) ;  /* 0xfffffffc00900947 */ /* 0x000fea000383ffff */
[----:B------:R-:W-:Y:S05]  /*1cb0*/  BSYNC.RECONVERGENT B3 ;  /* 0x0000000000037941 */ /* 0x000fea0003800200 */
.L_x_24:
[----:B------:R-:W-:-:S07]  /*1cc0*/  IMAD.MOV.U32 R55, RZ, RZ, R30 ;  /* 0x000000ffff377224 */ /* 0x000fce00078e001e */
.L_x_23:
[----:B------:R-:W-:Y:S05]  /*1cd0*/  BSYNC.RECONVERGENT B2 ;  /* 0x0000000000027941 */ /* 0x000fea0003800200 */
.L_x_22:
[----:B------:R-:W-:Y:S01]  /*1ce0*/  LOP3.LUT P0, R57, R22, 0x3f, RZ, 0xc0, !PT ;  /* 0x0000003f16397812 */ /* 0x000fe2000780c0ff */
[----:B------:R-:W-:-:S04]  /*1cf0*/  IMAD.IADD R22, R23, 0x1, R55 ;  /* 0x0000000117167824 */ /* 0x000fc800078e0237 */
[----:B------:R-:W-:-:S05]  /*1d00*/  IMAD.U32 R59, R22, 0x8, R1 ;  /* 0x00000008163b7824 */ /* 0x000fca00078e0001 */
[----:B------:R0:W-:Y:S04]  /*1d10*/  STL.64 [R59+-0x78], R26 ;  /* 0xffff881a3b007387 */ /* 0x0001e80000100a00 */
[----:B------:R-:W2:Y:S04]  /*1d20*/  @P0 LDL.64 R30, [R1+0x8] ;  /* 0x00000800011e0983 */ /* 0x000ea80000100a00 */
[----:B------:R-:W3:Y:S04]  /*1d30*/  LDL.64 R24, [R1+0x10] ;  /* 0x0000100001187983 */ /* 0x000ee80000100a00 */
[----:B------:R-:W4:Y:S01]  /*1d40*/  LDL.64 R22, [R1+0x18] ;  /* 0x0000180001167983 */ /* 0x000f220000100a00 */
[----:B------:R-:W-:Y:S01]  /*1d50*/  @P0 LOP3.LUT R28, R57, 0x3f, RZ, 0x3c, !PT ;  /* 0x0000003f391c0812 */ /* 0x000fe200078e3cff */
[----:B------:R-:W-:Y:S01]  /*1d60*/  BSSY.RECONVERGENT B2, `(.L_x_26) ;  /* 0x0000034000027945 */ /* 0x000fe20003800200 */
[----:B--2---:R-:W-:-:S02]  /*1d70*/  @P0 SHF.R.U64 R29, R30, 0x1, R31 ;  /* 0x000000011e1d0819 */ /* 0x004fc4000000121f */
[----:B------:R-:W-:Y:S02]  /*1d80*/  @P0 SHF.R.U32.HI R31, RZ, 0x1, R31 ;  /* 0x00000001ff1f0819 */ /* 0x000fe4000001161f */
[CC--:B---3--:R-:W-:Y:S02]  /*1d90*/  @P0 SHF.L.U32 R47, R24.reuse, R57.reuse, RZ ;  /* 0x00000039182f0219 */ /* 0x0c8fe400000006ff */
[----:B0-----:R-:W-:Y:S02]  /*1da0*/  @P0 SHF.R.U64 R26, R29, R28, R31 ;  /* 0x0000001c1d1a0219 */ /* 0x001fe4000000121f */
[--C-:B------:R-:W-:Y:S02]  /*1db0*/  @P0 SHF.R.U32.HI R55, RZ, 0x1, R25.reuse ;  /* 0x00000001ff370819 */ /* 0x100fe40000011619 */
[C-C-:B------:R-:W-:Y:S02]  /*1dc0*/  @P0 SHF.R.U64 R53, R24.reuse, 0x1, R25.reuse ;  /* 0x0000000118350819 */ /* 0x140fe40000001219 */
[----:B------:R-:W-:-:S02]  /*1dd0*/  @P0 SHF.L.U64.HI R30, R24, R57, R25 ;  /* 0x00000039181e0219 */ /* 0x000fc40000010219 */
[----:B------:R-:W-:Y:S02]  /*1de0*/  @P0 SHF.R.U32.HI R27, RZ, R28, R31 ;  /* 0x0000001cff1b0219 */ /* 0x000fe4000001161f */
[----:B------:R-:W-:Y:S02]  /*1df0*/  @P0 LOP3.LUT R24, R47, R26, RZ, 0xfc, !PT ;  /* 0x0000001a2f180212 */ /* 0x000fe400078efcff */
[----:B----4-:R-:W-:Y:S02]  /*1e00*/  @P0 SHF.L.U32 R29, R22, R57, RZ ;  /* 0x00000039161d0219 */ /* 0x010fe400000006ff */
[-CC-:B------:R-:W-:Y:S02]  /*1e10*/  @P0 SHF.R.U64 R52, R53, R28.reuse, R55.reuse ;  /* 0x0000001c35340219 */ /* 0x180fe40000001237 */
[----:B------:R-:W-:Y:S02]  /*1e20*/  @P0 LOP3.LUT R25, R30, R27, RZ, 0xfc, !PT ;  /* 0x0000001b1e190212 */ /* 0x000fe400078efcff */
[----:B------:R-:W-:Y:S01]  /*1e30*/  @P0 SHF.R.U32.HI R55, RZ, R28, R55 ;  /* 0x0000001cff370219 */ /* 0x000fe20000011637 */
[----:B------:R-:W-:Y:S01]  /*1e40*/  IMAD.SHL.U32 R28, R24, 0x4, RZ ;  /* 0x00000004181c7824 */ /* 0x000fe200078e00ff */
[----:B------:R-:W-:-:S02]  /*1e50*/  @P0 SHF.L.U64.HI R26, R22, R57, R23 ;  /* 0x00000039161a0219 */ /* 0x000fc40000010217 */
[----:B------:R-:W-:Y:S02]  /*1e60*/  @P0 LOP3.LUT R22, R29, R52, RZ, 0xfc, !PT ;  /* 0x000000341d160212 */ /* 0x000fe400078efcff */
[----:B------:R-:W-:Y:S02]  /*1e70*/  SHF.L.U64.HI R47, R24, 0x2, R25 ;  /* 0x00000002182f7819 */ /* 0x000fe40000010219 */
[----:B------:R-:W-:Y:S02]  /*1e80*/  @P0 LOP3.LUT R23, R26, R55, RZ, 0xfc, !PT ;  /* 0x000000371a170212 */ /* 0x000fe400078efcff */
[----:B------:R-:W-:Y:S02]  /*1e90*/  SHF.L.W.U32.HI R25, R25, 0x2, R22 ;  /* 0x0000000219197819 */ /* 0x000fe40000010e16 */
[----:B------:R-:W-:Y:S02]  /*1ea0*/  IADD3 RZ, P0, PT, RZ, -R28, RZ ;  /* 0x8000001cffff7210 */ /* 0x000fe40007f1e0ff */
[----:B------:R-:W-:-:S02]  /*1eb0*/  LOP3.LUT R24, RZ, R47, RZ, 0x33, !PT ;  /* 0x0000002fff187212 */ /* 0x000fc400078e33ff */
[----:B------:R-:W-:Y:S02]  /*1ec0*/  SHF.L.W.U32.HI R22, R22, 0x2, R23 ;  /* 0x0000000216167819 */ /* 0x000fe40000010e17 */
[----:B------:R-:W-:Y:S02]  /*1ed0*/  LOP3.LUT R26, RZ, R25, RZ, 0x33, !PT ;  /* 0x00000019ff1a7212 */ /* 0x000fe400078e33ff */
[----:B------:R-:W-:Y:S02]  /*1ee0*/  IADD3.X R24, P0, PT, RZ, R24, RZ, P0, !PT ;  /* 0x00000018ff187210 */ /* 0x000fe4000071e4ff */
[----:B------:R-:W-:Y:S02]  /*1ef0*/  LOP3.LUT R27, RZ, R22, RZ, 0x33, !PT ;  /* 0x00000016ff1b7212 */ /* 0x000fe400078e33ff */
[----:B------:R-:W-:Y:S02]  /*1f00*/  IADD3.X R30, P1, PT, RZ, R26, RZ, P0, !PT ;  /* 0x0000001aff1e7210 */ /* 0x000fe4000073e4ff */
[----:B------:R-:W-:-:S03]  /*1f10*/  ISETP.GT.U32.AND P3, PT, R25, -0x1, PT ;  /* 0xffffffff1900780c */ /* 0x000fc60003f64070 */
[----:B------:R-:W-:Y:S01]  /*1f20*/  IMAD.X R27, RZ, RZ, R27, P1 ;  /* 0x000000ffff1b7224 */ /* 0x000fe200008e061b */
[----:B------:R-:W-:-:S04]  /*1f30*/  ISETP.GT.AND.EX P0, PT, R22, -0x1, PT, P3 ;  /* 0xffffffff1600780c */ /* 0x000fc80003f04330 */
[----:B------:R-:W-:Y:S02]  /*1f40*/  SEL R26, R22, R27, P0 ;  /* 0x0000001b161a7207 */ /* 0x000fe40000000000 */
[----:B------:R-:W-:Y:S02]  /*1f50*/  SEL R31, R25, R30, P0 ;  /* 0x0000001e191f7207 */ /* 0x000fe40000000000 */
[----:B------:R-:W-:Y:S02]  /*1f60*/  ISETP.NE.U32.AND P1, PT, R26, RZ, PT ;  /* 0x000000ff1a00720c */ /* 0x000fe40003f25070 */
[----:B------:R-:W-:Y:S02]  /*1f70*/  SEL R47, R47, R24, P0 ;  /* 0x000000182f2f7207 */ /* 0x000fe40000000000 */
[----:B------:R-:W-:Y:S01]  /*1f80*/  SEL R25, R31, R26, !P1 ;  /* 0x0000001a1f197207 */ /* 0x000fe20004800000 */
[----:B------:R-:W-:-:S05]  /*1f90*/  @!P0 IMAD.MOV R28, RZ, RZ, -R28 ;  /* 0x000000ffff1c8224 */ /* 0x000fca00078e0a1c */
[----:B------:R-:W0:Y:S02]  /*1fa0*/  FLO.U32 R25, R25 ;  /* 0x0000001900197300 */ /* 0x000e2400000e0000 */
[C---:B0-----:R-:W-:Y:S02]  /*1fb0*/  IADD3 R29, PT, PT, -R25.reuse, 0x1f, RZ ;  /* 0x0000001f191d7810 */ /* 0x041fe40007ffe1ff */
[----:B------:R-:W-:-:S03]  /*1fc0*/  IADD3 R27, PT, PT, -R25, 0x3f, RZ ;  /* 0x0000003f191b7810 */ /* 0x000fc60007ffe1ff */
[----:B------:R-:W-:-:S05]  /*1fd0*/  @P1 IMAD.MOV R27, RZ, RZ, R29 ;  /* 0x000000ffff1b1224 */ /* 0x000fca00078e021d */
[----:B------:R-:W-:-:S13]  /*1fe0*/  ISETP.NE.AND P1, PT, R27, RZ, PT ;  /* 0x000000ff1b00720c */ /* 0x000fda0003f25270 */
[----:B------:R-:W-:Y:S05]  /*1ff0*/  @!P1 BRA `(.L_x_27) ;  /* 0x0000000000289947 */ /* 0x000fea0003800000 */
[C---:B------:R-:W-:Y:S02]  /*2000*/  LOP3.LUT R24, R27.reuse, 0x3f, RZ, 0xc0, !PT ;  /* 0x0000003f1b187812 */ /* 0x040fe400078ec0ff */
[--C-:B------:R-:W-:Y:S02]  /*2010*/  SHF.R.U64 R28, R28, 0x1, R47.reuse ;  /* 0x000000011c1c7819 */ /* 0x100fe4000000122f */
[----:B------:R-:W-:Y:S02]  /*2020*/  SHF.R.U32.HI R30, RZ, 0x1, R47 ;  /* 0x00000001ff1e7819 */ /* 0x000fe4000001162f */
[----:B------:R-:W-:Y:S02]  /*2030*/  LOP3.LUT R25, R27, 0x3f, RZ, 0xc, !PT ;  /* 0x0000003f1b197812 */ /* 0x000fe400078e0cff */
[CC--:B------:R-:W-:Y:S02]  /*2040*/  SHF.L.U64.HI R26, R31.reuse, R24.reuse, R26 ;  /* 0x000000181f1a7219 */ /* 0x0c0fe4000001021a */
[----:B------:R-:W-:-:S02]  /*2050*/  SHF.L.U32 R24, R31, R24, RZ ;  /* 0x000000181f187219 */ /* 0x000fc400000006ff */
[-CC-:B------:R-:W-:Y:S02]  /*2060*/  SHF.R.U64 R31, R28, R25.reuse, R30.reuse ;  /* 0x000000191c1f7219 */ /* 0x180fe4000000121e */
[----:B------:R-:W-:Y:S02]  /*2070*/  SHF.R.U32.HI R25, RZ, R25, R30 ;  /* 0x00000019ff197219 */ /* 0x000fe4000001161e */
[----:B------:R-:W-:Y:S02]  /*2080*/  LOP3.LUT R31, R24, R31, RZ, 0xfc, !PT ;  /* 0x0000001f181f7212 */ /* 0x000fe400078efcff */
[----:B------:R-:W-:-:S07]  /*2090*/  LOP3.LUT R26, R26, R25, RZ, 0xfc, !PT ;  /* 0x000000191a1a7212 */ /* 0x000fce00078efcff */
.L_x_27:
[----:B------:R-:W-:Y:S05]  /*20a0*/  BSYNC.RECONVERGENT B2 ;  /* 0x0000000000027941 */ /* 0x000fea0003800200 */
.L_x_26:
[----:B------:R-:W-:Y:S01]  /*20b0*/  IMAD.WIDE.U32 R28, R31, 0x2168c235, RZ ;  /* 0x2168c2351f1c7825 */ /* 0x000fe200078e00ff */
[----:B------:R-:W-:-:S03]  /*20c0*/  SHF.R.U32.HI R23, RZ, 0x1e, R23 ;  /* 0x0000001eff177819 */ /* 0x000fc60000011617 */
[----:B------:R-:W-:Y:S01]  /*20d0*/  IMAD.MOV.U32 R24, RZ, RZ, R29 ;  /* 0x000000ffff187224 */ /* 0x000fe200078e001d */
[----:B------:R-:W-:Y:S01]  /*20e0*/  IADD3 RZ, P1, PT, R28, R28, RZ ;  /* 0x0000001c1cff7210 */ /* 0x000fe20007f3e0ff */
[----:B------:R-:W-:Y:S01]  /*20f0*/  IMAD.MOV.U32 R25, RZ, RZ, RZ ;  /* 0x000000ffff197224 */ /* 0x000fe200078e00ff */
[----:B------:R-:W-:Y:S01]  /*2100*/  LEA.HI R23, R22, R23, RZ, 0x1 ;  /* 0x0000001716177211 */ /* 0x000fe200078f08ff */
[----:B------:R-:W-:-:S04]  /*2110*/  IMAD.HI.U32 R29, R26, -0x36f0255e, RZ ;  /* 0xc90fdaa21a1d7827 */ /* 0x000fc800078e00ff */
[----:B------:R-:W-:-:S04]  /*2120*/  IMAD.WIDE.U32 R24, R31, -0x36f0255e, R24 ;  /* 0xc90fdaa21f187825 */ /* 0x000fc800078e0018 */
[C---:B------:R-:W-:Y:S02]  /*2130*/  IMAD R31, R26.reuse, -0x36f0255e, RZ ;  /* 0xc90fdaa21a1f7824 */ /* 0x040fe400078e02ff */
[----:B------:R-:W-:-:S04]  /*2140*/  IMAD.WIDE.U32 R24, P3, R26, 0x2168c235, R24 ;  /* 0x2168c2351a187825 */ /* 0x000fc80007860018 */
[----:B------:R-:W-:Y:S01]  /*2150*/  IMAD.X R26, RZ, RZ, R29, P3 ;  /* 0x000000ffff1a7224 */ /* 0x000fe200018e061d */
[----:B------:R-:W-:Y:S02]  /*2160*/  IADD3 R25, P3, PT, R31, R25, RZ ;  /* 0x000000191f197210 */ /* 0x000fe40007f7e0ff */
[----:B------:R-:W-:Y:S02]  /*2170*/  IADD3.X RZ, P1, PT, R24, R24, RZ, P1, !PT ;  /* 0x0000001818ff7210 */ /* 0x000fe40000f3e4ff */
[C---:B------:R-:W-:Y:S01]  /*2180*/  ISETP.GT.U32.AND P4, PT, R25.reuse, RZ, PT ;  /* 0x000000ff1900720c */ /* 0x040fe20003f84070 */
[----:B------:R-:W-:Y:S01]  /*2190*/  IMAD.X R26, RZ, RZ, R26, P3 ;  /* 0x000000ffff1a7224 */ /* 0x000fe200018e061a */
[----:B------:R-:W-:-:S04]  /*21a0*/  IADD3.X R24, P3, PT, R25, R25, RZ, P1, !PT ;  /* 0x0000001919187210 */ /* 0x000fc80000f7e4ff */
[C---:B------:R-:W-:Y:S01]  /*21b0*/  ISETP.GT.AND.EX P1, PT, R26.reuse, RZ, PT, P4 ;  /* 0x000000ff1a00720c */ /* 0x040fe20003f24340 */
[----:B------:R-:W-:-:S03]  /*21c0*/  IMAD.X R29, R26, 0x1, R26, P3 ;  /* 0x000000011a1d7824 */ /* 0x000fc600018e061a */
[----:B------:R-:W-:Y:S02]  /*21d0*/  SEL R24, R24, R25, P1 ;  /* 0x0000001918187207 */ /* 0x000fe40000800000 */
[----:B------:R-:W-:Y:S02]  /*21e0*/  SEL R25, R29, R26, P1 ;  /* 0x0000001a1d197207 */ /* 0x000fe40000800000 */
[----:B------:R-:W-:Y:S02]  /*21f0*/  IADD3 R28, P3, PT, R24, 0x1, RZ ;  /* 0x00000001181c7810 */ /* 0x000fe40007f7e0ff */
[----:B------:R-:W-:Y:S02]  /*2200*/  SEL R24, RZ, 0xffffffff, !P1 ;  /* 0xffffffffff187807 */ /* 0x000fe40004800000 */
[----:B------:R-:W-:Y:S01]  /*2210*/  LOP3.LUT P1, R21, R21, 0x80000000, RZ, 0xc0, !PT ;  /* 0x8000000015157812 */ /* 0x000fe2000782c0ff */
[----:B------:R-:W-:Y:S02]  /*2220*/  IMAD.X R25, RZ, RZ, R25, P3 ;  /* 0x000000ffff197224 */ /* 0x000fe400018e0619 */
[----:B------:R-:W-:Y:S01]  /*2230*/  IMAD.IADD R24, R24, 0x1, -R27 ;  /* 0x0000000118187824 */ /* 0x000fe200078e0a1b */
[----:B------:R-:W-:-:S02]  /*2240*/  @!P0 LOP3.LUT R21, R21, 0x80000000, RZ, 0x3c, !PT ;  /* 0x8000000015158812 */ /* 0x000fc400078e3cff */
[----:B------:R-:W-:Y:S01]  /*2250*/  SHF.R.U64 R28, R28, 0xa, R25 ;  /* 0x0000000a1c1c7819 */ /* 0x000fe20000001219 */
[----:B------:R-:W-:-:S03]  /*2260*/  IMAD.SHL.U32 R24, R24, 0x100000, RZ ;  /* 0x0010000018187824 */ /* 0x000fc600078e00ff */
[----:B------:R-:W-:-:S03]  /*2270*/  IADD3 R28, P3, PT, R28, 0x1, RZ ;  /* 0x000000011c1c7810 */ /* 0x000fc60007f7e0ff */
[----:B------:R-:W-:Y:S01]  /*2280*/  @P1 IMAD.MOV R23, RZ, RZ, -R23 ;  /* 0x000000ffff171224 */ /* 0x000fe200078e0a17 */
[----:B------:R-:W-:-:S04]  /*2290*/  LEA.HI.X R25, R25, RZ, RZ, 0x16, P3 ;  /* 0x000000ff19197211 */ /* 0x000fc800018fb4ff */
[--C-:B------:R-:W-:Y:S02]  /*22a0*/  SHF.R.U64 R28, R28, 0x1, R25.reuse ;  /* 0x000000011c1c7819 */ /* 0x100fe40000001219 */
[----:B------:R-:W-:Y:S02]  /*22b0*/  SHF.R.U32.HI R25, RZ, 0x1, R25 ;  /* 0x00000001ff197819 */ /* 0x000fe40000011619 */
[----:B------:R-:W-:-:S04]  /*22c0*/  IADD3 R28, P3, P4, RZ, RZ, R28 ;  /* 0x000000ffff1c7210 */ /* 0x000fc80007c7e01c */
[----:B------:R-:W-:-:S04]  /*22d0*/  IADD3.X R22, PT, PT, R24, 0x3fe00000, R25, P3, P4 ;  /* 0x3fe0000018167810 */ /* 0x000fc80001fe8419 */
[----:B------:R-:W-:-:S07]  /*22e0*/  LOP3.LUT R29, R22, R21, RZ, 0xfc, !PT ;  /* 0x00000015161d7212 */ /* 0x000fce00078efcff */
.L_x_21:
[----:B------:R-:W-:-:S04]  /*22f0*/  IMAD.MOV.U32 R21, RZ, RZ, 0x0 ;  /* 0x00000000ff157424 */ /* 0x000fc800078e00ff */
[----:B------:R-:W-:Y:S05]  /*2300*/  RET.REL.NODEC R20 `(_Z3IPRPdS_PKdS1_S1_S1_S1_S1_S1_S1_S1_S1_S1_S1_S1_iii) ;  /* 0xffffffdc143c7950 */ /* 0x000fea0003c3ffff */
.L_x_28:
[----:B------:R-:W-:-:S00]  /*2310*/  BRA `(.L_x_28) ;  /* 0xfffffffc00fc7947 */ /* 0x000fc0000383ffff */
[----:B------:R-:W-:-:S00]  /*2320*/  NOP ;  /* 0x0000000000007918 */ /* 0x000fc00000000000 */
        /* <DEDUP_REMOVED lines=13> */
.L_x_30:


//--------------------- .nv.global.init           --------------------------
	.section	.nv.global.init,"aw",@progbits
	.align	16
.nv.global.init:
	.type		__cudart_sin_cos_coeffs,@object
	.size		__cudart_sin_cos_coeffs,(__cudart_i2opi_d - __cudart_sin_cos_coeffs)
__cudart_sin_cos_coeffs:
        /*0000*/ 	.byte	0x46, 0xd2, 0xb0, 0x2c, 0xf1, 0xe5, 0x5a, 0xbe, 0x92, 0xe3, 0xac, 0x69, 0xe3, 0x1d, 0xc7, 0x3e
        /*0010*/ 	.byte	0xa1, 0x62, 0xdb, 0x19, 0xa0, 0x01, 0x2a, 0xbf, 0x18, 0x08, 0x11, 0x11, 0x11, 0x11, 0x81, 0x3f
        /*0020*/ 	.byte	0x54, 0x55, 0x55, 0x55, 0x55, 0x55, 0xc5, 0xbf, 0x00, 0x00, 0x00, 0x00, 0x00, 0x00, 0x00, 0x00
        /*0030*/ 	.byte	0x00, 0x00, 0x00, 0x00, 0x00, 0x00, 0x00, 0x00, 0x64, 0x81, 0xfd, 0x20, 0x83, 0xff, 0xa8, 0xbd
        /*0040*/ 	.byte	0x28, 0x85, 0xef, 0xc1, 0xa7, 0xee, 0x21, 0x3e, 0xd9, 0xe6, 0x06, 0x8e, 0x4f, 0x7e, 0x92, 0xbe
        /*0050*/ 	.byte	0xe9, 0xbc, 0xdd, 0x19, 0xa0, 0x01, 0xfa, 0x3e, 0x47, 0x5d, 0xc1, 0x16, 0x6c, 0xc1, 0x56, 0xbf
        /*0060*/ 	.byte	0x51, 0x55, 0x55, 0x55, 0x55, 0x55, 0xa5, 0x3f, 0x00, 0x00, 0x00, 0x00, 0x00, 0x00, 0xe0, 0xbf
        /*0070*/ 	.byte	0x00, 0x00, 0x00, 0x00, 0x00, 0x00, 0xf0, 0x3f, 0x00, 0x00, 0x00, 0x00, 0x00, 0x00, 0x00, 0x00
	.type		__cudart_i2opi_d,@object
	.size		__cudart_i2opi_d,(.L_0 - __cudart_i2opi_d)
__cudart_i2opi_d:
        /* <DEDUP_REMOVED lines=9> */
.L_0:


//--------------------- .nv.shared.reserved.0     --------------------------
	.section	.nv.shared.reserved.0,"aw",@nobits
	.weak		__nv_reservedSMEM_offset_0_alias
	.size		__nv_reservedSMEM_offset_0_alias, 0, 64
	.other		__nv_reservedSMEM_offset_0_alias,@"STO_CUDA_RESERVED_SHARED STV_DEFAULT"
__nv_reservedSMEM_offset_0_alias:
	.zero		0
	.zero		64


//--------------------- .nv.constant0._Z3IPRPdS_PKdS1_S1_S1_S1_S1_S1_S1_S1_S1_S1_S1_S1_iii --------------------------
	.section	.nv.constant0._Z3IPRPdS_PKdS1_S1_S1_S1_S1_S1_S1_S1_S1_S1_S1_S1_iii,"a",@progbits
	.sectionflags	@""
	.align	4
.nv.constant0._Z3IPRPdS_PKdS1_S1_S1_S1_S1_S1_S1_S1_S1_S1_S1_S1_iii:
	.zero		1028


//--------------------- SYMBOLS --------------------------

	.type		.nv.reservedSmem.offset0,@object
	.size		.nv.reservedSmem.offset0,0x4
